	.target	sm_90a

	.elftype	@"ET_EXEC"


//--------------------- .note.nv.tkinfo           --------------------------
	.section	.note.nv.tkinfo,"",@"SHT_NOTE"
	.sectionflags	@"SHF_NOTE_NV_TKINFO"
	.tkinfo
        /*0018*/ 	.word	0x00000002
        /*0030*/ 	.string	""
        /*0030*/ 	.string	"ptxas"
        /*0030*/ 	.string	"Cuda compilation tools, release 13.0, V13.0.88"
        /*0030*/ 	.string	"Build cuda_13.0.r13.0/compiler.36424714_0"
        /*0030*/ 	.string	"-arch sm_90a -m 64 "



//--------------------- .note.nv.cuinfo           --------------------------
	.section	.note.nv.cuinfo,"",@"SHT_NOTE"
	.sectionflags	@"SHF_NOTE_NV_CUINFO"
        /*0018*/ 	.short	0x0002
        /*001a*/ 	.short	0x005a
        /*001c*/ 	.short	0x0082
	.zero		2


//--------------------- .nv.info                  --------------------------
	.section	.nv.info,"",@"SHT_CUDA_INFO"
	.align	4


	//----- nvinfo : EIATTR_REGCOUNT
	.align		4
        /*0000*/ 	.byte	0x04, 0x2f
        /*0002*/ 	.short	(.L_16 - .L_15)
	.align		4
.L_15:
        /*0004*/ 	.word	index@(_ZN7cutlass13device_kernelINS_4fmha6kernel28FmhaKernelTmaWarpSpecializedINS1_10collective30FmhaMainloopTmaWarpSpecializedINS_10bfloat16_tEffN4cute5tupleIJNS7_1CILi128EEENS9_ILi64EEENS9_ILi96EEEEEENS8_IJiNS9_ILi1EEENS8_IJiiEEEEEESG_SG_NS4_12CausalFusionEJEEENS4_15FmhaFwdEpilogueIS6_fNS8_IJSB_SC_SB_EEEEENS2_23IndividualTileSchedulerEJEEEEEvNT_6ParamsE)
        /*0008*/ 	.word	0x000000a8


	//----- nvinfo : EIATTR_FRAME_SIZE
	.align		4
.L_16:
        /*000c*/ 	.byte	0x04, 0x11
        /*000e*/ 	.short	(.L_18 - .L_17)
	.align		4
.L_17:
        /*0010*/ 	.word	index@($__internal_0_$__cuda_sm20_rcp_rn_f32_slowpath)
        /*0014*/ 	.word	0x00000000


	//----- nvinfo : EIATTR_FRAME_SIZE
	.align		4
.L_18:
        /*0018*/ 	.byte	0x04, 0x11
        /*001a*/ 	.short	(.L_20 - .L_19)
	.align		4
.L_19:
        /*001c*/ 	.word	index@(_ZN7cutlass13device_kernelINS_4fmha6kernel28FmhaKernelTmaWarpSpecializedINS1_10collective30FmhaMainloopTmaWarpSpecializedINS_10bfloat16_tEffN4cute5tupleIJNS7_1CILi128EEENS9_ILi64EEENS9_ILi96EEEEEENS8_IJiNS9_ILi1EEENS8_IJiiEEEEEESG_SG_NS4_12CausalFusionEJEEENS4_15FmhaFwdEpilogueIS6_fNS8_IJSB_SC_SB_EEEEENS2_23IndividualTileSchedulerEJEEEEEvNT_6ParamsE)
        /*0020*/ 	.word	0x00000000


	//----- nvinfo : EIATTR_MIN_STACK_SIZE
	.align		4
.L_20:
        /*0024*/ 	.byte	0x04, 0x12
        /*0026*/ 	.short	(.L_22 - .L_21)
	.align		4
.L_21:
        /*0028*/ 	.word	index@(_ZN7cutlass13device_kernelINS_4fmha6kernel28FmhaKernelTmaWarpSpecializedINS1_10collective30FmhaMainloopTmaWarpSpecializedINS_10bfloat16_tEffN4cute5tupleIJNS7_1CILi128EEENS9_ILi64EEENS9_ILi96EEEEEENS8_IJiNS9_ILi1EEENS8_IJiiEEEEEESG_SG_NS4_12CausalFusionEJEEENS4_15FmhaFwdEpilogueIS6_fNS8_IJSB_SC_SB_EEEEENS2_23IndividualTileSchedulerEJEEEEEvNT_6ParamsE)
        /*002c*/ 	.word	0x00000000
.L_22:


//--------------------- .nv.compat                --------------------------
	.section	.nv.compat,"",@"SHT_CUDA_COMPAT_INFO"
	.align	4
        /*0000*/ 	.byte	0x02, 0x09, 0x01, 0x00, 0x02, 0x02, 0x04, 0x00, 0x02, 0x05, 0x05, 0x00, 0x03, 0x07, 0x01, 0x01
        /*0010*/ 	.byte	0x02, 0x03, 0x01, 0x00, 0x02, 0x06, 0x01, 0x00, 0x04, 0x0b, 0x08, 0x00, 0x00, 0x00, 0x00, 0x00
        /*0020*/ 	.byte	0x00, 0x00, 0x00, 0x00


//--------------------- .nv.info._ZN7cutlass13device_kernelINS_4fmha6kernel28FmhaKernelTmaWarpSpecializedINS1_10collective30FmhaMainloopTmaWarpSpecializedINS_10bfloat16_tEffN4cute5tupleIJNS7_1CILi128EEENS9_ILi64EEENS9_ILi96EEEEEENS8_IJiNS9_ILi1EEENS8_IJiiEEEEEESG_SG_NS4_12CausalFusionEJEEENS4_15FmhaFwdEpilogueIS6_fNS8_IJSB_SC_SB_EEEEENS2_23IndividualTileSchedulerEJEEEEEvNT_6ParamsE --------------------------
	.section	.nv.info._ZN7cutlass13device_kernelINS_4fmha6kernel28FmhaKernelTmaWarpSpecializedINS1_10collective30FmhaMainloopTmaWarpSpecializedINS_10bfloat16_tEffN4cute5tupleIJNS7_1CILi128EEENS9_ILi64EEENS9_ILi96EEEEEENS8_IJiNS9_ILi1EEENS8_IJiiEEEEEESG_SG_NS4_12CausalFusionEJEEENS4_15FmhaFwdEpilogueIS6_fNS8_IJSB_SC_SB_EEEEENS2_23IndividualTileSchedulerEJEEEEEvNT_6ParamsE,"",@"SHT_CUDA_INFO"
	.sectionflags	@""
	.align	4


	//----- nvinfo : EIATTR_CUDA_API_VERSION
	.align		4
        /*0000*/ 	.byte	0x04, 0x37
        /*0002*/ 	.short	(.L_24 - .L_23)
.L_23:
        /*0004*/ 	.word	0x00000082


	//----- nvinfo : EIATTR_KPARAM_INFO
	.align		4
.L_24:
        /*0008*/ 	.byte	0x04, 0x17
        /*000a*/ 	.short	(.L_26 - .L_25)
.L_25:
        /*000c*/ 	.word	0x00000000
        /*0010*/ 	.short	0x0000
        /*0012*/ 	.short	0x0070
        /*0014*/ 	.byte	0x00, 0xf0, 0x01, 0x20


	//----- nvinfo : EIATTR_SPARSE_MMA_MASK
	.align		4
.L_26:
        /*0018*/ 	.byte	0x03, 0x50
        /*001a*/ 	.short	0x0000


	//----- nvinfo : EIATTR_MAXREG_COUNT
	.align		4
        /*001c*/ 	.byte	0x03, 0x1b
        /*001e*/ 	.short	0x00a8


	//----- nvinfo : EIATTR_NUM_BARRIERS
	.align		4
        /*0020*/ 	.byte	0x02, 0x4c
        /*0022*/ 	.byte	0x02
	.zero		1


	//----- nvinfo : EIATTR_EXTERNS
	.align		4
        /*0024*/ 	.byte	0x04, 0x0f
        /*0026*/ 	.short	(.L_28 - .L_27)


	//   ....[0]....
	.align		4
.L_27:
        /*0028*/ 	.word	index@(__assertfail)


	//----- nvinfo : EIATTR_MERCURY_ISA_VERSION
	.align		4
.L_28:
        /*002c*/ 	.byte	0x03, 0x5f
        /*002e*/ 	.short	0x0101


	//----- nvinfo : EIATTR_INT_WARP_WIDE_INSTR_OFFSETS
	.align		4
        /*0030*/ 	.byte	0x04, 0x31
        /*0032*/ 	.short	(.L_30 - .L_29)


	//   ....[0]....
.L_29:
        /*0034*/ 	.word	0x000006f0


	//   ....[1]....
        /*0038*/ 	.word	0x00000700


	//   ....[2]....
        /*003c*/ 	.word	0x00000710


	//   ....[3]....
        /*0040*/ 	.word	0x00000720


	//   ....[4]....
        /*0044*/ 	.word	0x00000790


	//----- nvinfo : EIATTR_COOP_GROUP_MASK_REGIDS
	.align		4
.L_30:
        /*0048*/ 	.byte	0x04, 0x29
        /*004a*/ 	.short	(.L_32 - .L_31)


	//   ....[0]....
.L_31:
        /*004c*/ 	.word	0xffffffff


	//   ....[1]....
        /*0050*/ 	.word	0xffffffff


	//   ....[2]....
        /*0054*/ 	.word	0xffffffff


	//   ....[3]....
        /*0058*/ 	.word	0xffffffff


	//   ....[4]....
        /*005c*/ 	.word	0xffffffff


	//   ....[5]....
        /*0060*/ 	.word	0xffffffff


	//   ....[6]....
        /*0064*/ 	.word	0xffffffff


	//   ....[7]....
        /*0068*/ 	.word	0xffffffff


	//   ....[8]....
        /*006c*/ 	.word	0xffffffff


	//   ....[9]....
        /*0070*/ 	.word	0xffffffff


	//   ....[10]....
        /*0074*/ 	.word	0xffffffff


	//   ....[11]....
        /*0078*/ 	.word	0xffffffff


	//   ....[12]....
        /*007c*/ 	.word	0xffffffff


	//   ....[13]....
        /*0080*/ 	.word	0xffffffff


	//   ....[14]....
        /*0084*/ 	.word	0xffffffff


	//   ....[15]....
        /*0088*/ 	.word	0xffffffff


	//   ....[16]....
        /*008c*/ 	.word	0xffffffff


	//   ....[17]....
        /*0090*/ 	.word	0xffffffff


	//   ....[18]....
        /*0094*/ 	.word	0xffffffff


	//   ....[19]....
        /*0098*/ 	.word	0xffffffff


	//   ....[20]....
        /*009c*/ 	.word	0xffffffff


	//   ....[21]....
        /*00a0*/ 	.word	0xffffffff


	//----- nvinfo : EIATTR_COOP_GROUP_INSTR_OFFSETS
	.align		4
.L_32:
        /*00a4*/ 	.byte	0x04, 0x28
        /*00a6*/ 	.short	(.L_34 - .L_33)


	//   ....[0]....
.L_33:
        /*00a8*/ 	.word	0x00000050


	//   ....[1]....
        /*00ac*/ 	.word	0x00000080


	//   ....[2]....
        /*00b0*/ 	.word	0x000001b0


	//   ....[3]....
        /*00b4*/ 	.word	0x00000370


	//   ....[4]....
        /*00b8*/ 	.word	0x00000530


	//   ....[5]....
        /*00bc*/ 	.word	0x00000690


	//   ....[6]....
        /*00c0*/ 	.word	0x00001830


	//   ....[7]....
        /*00c4*/ 	.word	0x00001860


	//   ....[8]....
        /*00c8*/ 	.word	0x00001bf0


	//   ....[9]....
        /*00cc*/ 	.word	0x00001cd0


	//   ....[10]....
        /*00d0*/ 	.word	0x00002e00


	//   ....[11]....
        /*00d4*/ 	.word	0x00002e30


	//   ....[12]....
        /*00d8*/ 	.word	0x00003130


	//   ....[13]....
        /*00dc*/ 	.word	0x00003250


	//   ....[14]....
        /*00e0*/ 	.word	0x00004bc0


	//   ....[15]....
        /*00e4*/ 	.word	0x00004cc0


	//   ....[16]....
        /*00e8*/ 	.word	0x00005100


	//   ....[17]....
        /*00ec*/ 	.word	0x00005220


	//   ....[18]....
        /*00f0*/ 	.word	0x00006410


	//   ....[19]....
        /*00f4*/ 	.word	0x00006450


	//   ....[20]....
        /*00f8*/ 	.word	0x00006490


	//   ....[21]....
        /*00fc*/ 	.word	0x000064a0


	//----- nvinfo : EIATTR_REG_RECONFIG
	.align		4
.L_34:
        /*0100*/ 	.byte	0x01, 0x54
	.zero		2


	//----- nvinfo : EIATTR_SYSCALL_OFFSETS
	.align		4
        /*0104*/ 	.byte	0x04, 0x46
        /*0106*/ 	.short	(.L_36 - .L_35)


	//   ....[0]....
.L_35:
        /*0108*/ 	.word	0x00006f70


	//   ....[1]....
        /*010c*/ 	.word	0x000070d0


	//----- nvinfo : EIATTR_MBARRIER_INSTR_OFFSETS
	.align		4
.L_36:
        /*0110*/ 	.byte	0x04, 0x39
        /*0112*/ 	.short	(.L_38 - .L_37)


	//   ....[0]....
.L_37:
        /*0114*/ 	.word	0x00000320
        /*0118*/ 	.word	0x000000ff
        /*011c*/ 	.word	0x00015050
        /*0120*/ 	.short	0x0100
        /*0122*/ 	.byte	0x06
	.zero		1


	//   ....[1]....
        /*0124*/ 	.word	0x00000330
        /*0128*/ 	.word	0x000000ff
        /*012c*/ 	.word	0x00015060
        /*0130*/ 	.short	0x0100
        /*0132*/ 	.byte	0x06
	.zero		1


	//   ....[2]....
        /*0134*/ 	.word	0x00000340
        /*0138*/ 	.word	0x000000ff
        /*013c*/ 	.word	0x00015058
        /*0140*/ 	.short	0x0100
        /*0142*/ 	.byte	0x06
	.zero		1


	//   ....[3]....
        /*0144*/ 	.word	0x00000350
        /*0148*/ 	.word	0x000000ff
        /*014c*/ 	.word	0x00015068
        /*0150*/ 	.short	0x0100
        /*0152*/ 	.byte	0x06
	.zero		1


	//   ....[4]....
        /*0154*/ 	.word	0x00000480
        /*0158*/ 	.word	0x000000ff
        /*015c*/ 	.word	0x00015000
        /*0160*/ 	.short	0x0100
        /*0162*/ 	.byte	0x06
	.zero		1


	//   ....[5]....
        /*0164*/ 	.word	0x00000490
        /*0168*/ 	.word	0x000000ff
        /*016c*/ 	.word	0x00015028
        /*0170*/ 	.short	0x0100
        /*0172*/ 	.byte	0x06
	.zero		1


	//   ....[6]....
        /*0174*/ 	.word	0x000004a0
        /*0178*/ 	.word	0x000000ff
        /*017c*/ 	.word	0x00015008
        /*0180*/ 	.short	0x0100
        /*0182*/ 	.byte	0x06
	.zero		1


	//   ....[7]....
        /*0184*/ 	.word	0x000004b0
        /*0188*/ 	.word	0x000000ff
        /*018c*/ 	.word	0x00015030
        /*0190*/ 	.short	0x0100
        /*0192*/ 	.byte	0x06
	.zero		1


	//   ....[8]....
        /*0194*/ 	.word	0x000004c0
        /*0198*/ 	.word	0x000000ff
        /*019c*/ 	.word	0x00015010
        /*01a0*/ 	.short	0x0100
        /*01a2*/ 	.byte	0x06
	.zero		1


	//   ....[9]....
        /*01a4*/ 	.word	0x000004d0
        /*01a8*/ 	.word	0x000000ff
        /*01ac*/ 	.word	0x00015038
        /*01b0*/ 	.short	0x0100
        /*01b2*/ 	.byte	0x06
	.zero		1


	//   ....[10]....
        /*01b4*/ 	.word	0x000004e0
        /*01b8*/ 	.word	0x000000ff
        /*01bc*/ 	.word	0x00015018
        /*01c0*/ 	.short	0x0100
        /*01c2*/ 	.byte	0x06
	.zero		1


	//   ....[11]....
        /*01c4*/ 	.word	0x000004f0
        /*01c8*/ 	.word	0x000000ff
        /*01cc*/ 	.word	0x00015040
        /*01d0*/ 	.short	0x0100
        /*01d2*/ 	.byte	0x06
	.zero		1


	//   ....[12]....
        /*01d4*/ 	.word	0x00000500
        /*01d8*/ 	.word	0x000000ff
        /*01dc*/ 	.word	0x00015020
        /*01e0*/ 	.short	0x0100
        /*01e2*/ 	.byte	0x06
	.zero		1


	//   ....[13]....
        /*01e4*/ 	.word	0x00000510
        /*01e8*/ 	.word	0x000000ff
        /*01ec*/ 	.word	0x00015048
        /*01f0*/ 	.short	0x0100
        /*01f2*/ 	.byte	0x06
	.zero		1


	//   ....[14]....
        /*01f4*/ 	.word	0x00000640
        /*01f8*/ 	.word	0x000000ff
        /*01fc*/ 	.word	0x00015070
        /*0200*/ 	.short	0x0100
        /*0202*/ 	.byte	0x06
	.zero		1


	//   ....[15]....
        /*0204*/ 	.word	0x00000650
        /*0208*/ 	.word	0x000000ff
        /*020c*/ 	.word	0x00015080
        /*0210*/ 	.short	0x0100
        /*0212*/ 	.byte	0x06
	.zero		1


	//   ....[16]....
        /*0214*/ 	.word	0x00000660
        /*0218*/ 	.word	0x000000ff
        /*021c*/ 	.word	0x00015078
        /*0220*/ 	.short	0x0100
        /*0222*/ 	.byte	0x06
	.zero		1


	//   ....[17]....
        /*0224*/ 	.word	0x00000670
        /*0228*/ 	.word	0x000000ff
        /*022c*/ 	.word	0x00015088
        /*0230*/ 	.short	0x0100
        /*0232*/ 	.byte	0x06
	.zero		1


	//   ....[18]....
        /*0234*/ 	.word	0x000007b0
        /*0238*/ 	.word	0x000000ff
        /*023c*/ 	.word	0x00015090
        /*0240*/ 	.short	0x0100
        /*0242*/ 	.byte	0x06
	.zero		1


	//   ....[19]....
        /*0244*/ 	.word	0x000007c0
        /*0248*/ 	.word	0x000000ff
        /*024c*/ 	.word	0x00015098
        /*0250*/ 	.short	0x0100
        /*0252*/ 	.byte	0x06
	.zero		1


	//   ....[20]....
        /*0254*/ 	.word	0x000007d0
        /*0258*/ 	.word	0x000000ff
        /*025c*/ 	.word	0x000150a0
        /*0260*/ 	.short	0x0100
        /*0262*/ 	.byte	0x06
	.zero		1


	//   ....[21]....
        /*0264*/ 	.word	0x000007e0
        /*0268*/ 	.word	0x000000ff
        /*026c*/ 	.word	0x000150a8
        /*0270*/ 	.short	0x0100
        /*0272*/ 	.byte	0x06
	.zero		1


	//   ....[22]....
        /*0274*/ 	.word	0x000008e0
        /*0278*/ 	.word	0x000000ff
        /*027c*/ 	.word	0x000150c0
        /*0280*/ 	.short	0x0100
        /*0282*/ 	.byte	0x06
	.zero		1


	//   ....[23]....
        /*0284*/ 	.word	0x000008f0
        /*0288*/ 	.word	0x000000ff
        /*028c*/ 	.word	0x000150d8
        /*0290*/ 	.short	0x0100
        /*0292*/ 	.byte	0x06
	.zero		1


	//   ....[24]....
        /*0294*/ 	.word	0x00000900
        /*0298*/ 	.word	0x000000ff
        /*029c*/ 	.word	0x000150c8
        /*02a0*/ 	.short	0x0100
        /*02a2*/ 	.byte	0x06
	.zero		1


	//   ....[25]....
        /*02a4*/ 	.word	0x00000910
        /*02a8*/ 	.word	0x000000ff
        /*02ac*/ 	.word	0x000150e0
        /*02b0*/ 	.short	0x0100
        /*02b2*/ 	.byte	0x06
	.zero		1


	//   ....[26]....
        /*02b4*/ 	.word	0x00000920
        /*02b8*/ 	.word	0x000000ff
        /*02bc*/ 	.word	0x000150d0
        /*02c0*/ 	.short	0x0100
        /*02c2*/ 	.byte	0x06
	.zero		1


	//   ....[27]....
        /*02c4*/ 	.word	0x00000930
        /*02c8*/ 	.word	0x000000ff
        /*02cc*/ 	.word	0x000150e8
        /*02d0*/ 	.short	0x0100
        /*02d2*/ 	.byte	0x06
	.zero		1


	//   ....[28]....
        /*02d4*/ 	.word	0x00000e70
        /*02d8*/ 	.word	0x000000ff
        /*02dc*/ 	.word	0x00015050
        /*02e0*/ 	.short	0x010a
        /*02e2*/ 	.byte	0x08
	.zero		1


	//   ....[29]....
        /*02e4*/ 	.word	0x00000f60
        /*02e8*/ 	.word	0x000000ff
        /*02ec*/ 	.word	0x00015000
        /*02f0*/ 	.short	0x010a
        /*02f2*/ 	.byte	0x26
	.zero		1


	//   ....[30]....
        /*02f4*/ 	.word	0x00000fb0
        /*02f8*/ 	.word	0x000000ff
        /*02fc*/ 	.word	0xfffffff8
        /*0300*/ 	.short	0x010a
        /*0302*/ 	.byte	0x20
	.zero		1


	//   ....[31]....
        /*0304*/ 	.word	0x000026c0
        /*0308*/ 	.word	0x00000014
        /*030c*/ 	.word	0x00000000
        /*0310*/ 	.short	0x0101
        /*0312*/ 	.byte	0x0b
	.zero		1


	//   ....[32]....
        /*0314*/ 	.word	0x00002730
        /*0318*/ 	.word	0x000000ff
        /*031c*/ 	.word	0x00015008
        /*0320*/ 	.short	0x010a
        /*0322*/ 	.byte	0x26
	.zero		1


	//   ....[33]....
        /*0324*/ 	.word	0x00002920
        /*0328*/ 	.word	0x000000ff
        /*032c*/ 	.word	0x00000000
        /*0330*/ 	.short	0x0101
        /*0332*/ 	.byte	0x07
	.zero		1


	//   ....[34]....
        /*0334*/ 	.word	0x00002a80
        /*0338*/ 	.word	0x000000ff
        /*033c*/ 	.word	0x00015000
        /*0340*/ 	.short	0x010a
        /*0342*/ 	.byte	0x0a
	.zero		1


	//   ....[35]....
        /*0344*/ 	.word	0x00003de0
        /*0348*/ 	.word	0x000000ff
        /*034c*/ 	.word	0x00015000
        /*0350*/ 	.short	0x010a
        /*0352*/ 	.byte	0x07
	.zero		1


	//   ....[36]....
        /*0354*/ 	.word	0x000040e0
        /*0358*/ 	.word	0x000000ff
        /*035c*/ 	.word	0x00015000
        /*0360*/ 	.short	0x010a
        /*0362*/ 	.byte	0x07
	.zero		1


	//   ....[37]....
        /*0364*/ 	.word	0x000042c0
        /*0368*/ 	.word	0x000000ff
        /*036c*/ 	.word	0x00000000
        /*0370*/ 	.short	0x0101
        /*0372*/ 	.byte	0x07
	.zero		1


	//   ....[38]....
        /*0374*/ 	.word	0x00004370
        /*0378*/ 	.word	0x000000ff
        /*037c*/ 	.word	0x00000000
        /*0380*/ 	.short	0x0101
        /*0382*/ 	.byte	0x05
	.zero		1


	//   ....[39]....
        /*0384*/ 	.word	0x00004520
        /*0388*/ 	.word	0x000000ff
        /*038c*/ 	.word	0x00015000
        /*0390*/ 	.short	0x010a
        /*0392*/ 	.byte	0x0a
	.zero		1


	//   ....[40]....
        /*0394*/ 	.word	0x00005ce0
        /*0398*/ 	.word	0x000000ff
        /*039c*/ 	.word	0x00015000
        /*03a0*/ 	.short	0x010a
        /*03a2*/ 	.byte	0x07
	.zero		1


	//   ....[41]....
        /*03a4*/ 	.word	0x00006070
        /*03a8*/ 	.word	0x000000ff
        /*03ac*/ 	.word	0x00015000
        /*03b0*/ 	.short	0x010a
        /*03b2*/ 	.byte	0x07
	.zero		1


	//   ....[42]....
        /*03b4*/ 	.word	0x00006250
        /*03b8*/ 	.word	0x000000ff
        /*03bc*/ 	.word	0x00000000
        /*03c0*/ 	.short	0x0101
        /*03c2*/ 	.byte	0x07
	.zero		1


	//   ....[43]....
        /*03c4*/ 	.word	0x00006300
        /*03c8*/ 	.word	0x000000ff
        /*03cc*/ 	.word	0x00000000
        /*03d0*/ 	.short	0x0101
        /*03d2*/ 	.byte	0x05
	.zero		1


	//   ....[44]....
        /*03d4*/ 	.word	0x00006a10
        /*03d8*/ 	.word	0x000000ff
        /*03dc*/ 	.word	0x00000008
        /*03e0*/ 	.short	0x010a
        /*03e2*/ 	.byte	0x20
	.zero		1


	//   ....[45]....
        /*03e4*/ 	.word	0x00007c00
        /*03e8*/ 	.word	0x00000000
        /*03ec*/ 	.word	0x00015090
        /*03f0*/ 	.short	0x0101
        /*03f2*/ 	.byte	0x26
	.zero		1


	//   ....[46]....
        /*03f4*/ 	.word	0x00007dd0
        /*03f8*/ 	.word	0x00000004
        /*03fc*/ 	.word	0x00015060
        /*0400*/ 	.short	0x010a
        /*0402*/ 	.byte	0x3f
	.zero		1


	//   ....[47]....
        /*0404*/ 	.word	0x000080e0
        /*0408*/ 	.word	0x00000002
        /*040c*/ 	.word	0x00015028
        /*0410*/ 	.short	0x010a
        /*0412*/ 	.byte	0x3f
	.zero		1


	//   ....[48]....
        /*0414*/ 	.word	0x00008400
        /*0418*/ 	.word	0x00000004
        /*041c*/ 	.word	0x00015060
        /*0420*/ 	.short	0x010a
        /*0422*/ 	.byte	0x3f
	.zero		1


	//   ....[49]....
        /*0424*/ 	.word	0x00008750
        /*0428*/ 	.word	0x00000003
        /*042c*/ 	.word	0x00015028
        /*0430*/ 	.short	0x010a
        /*0432*/ 	.byte	0x3f
	.zero		1


	//   ....[50]....
        /*0434*/ 	.word	0x00008b40
        /*0438*/ 	.word	0x00000007
        /*043c*/ 	.word	0x00015028
        /*0440*/ 	.short	0x010a
        /*0442*/ 	.byte	0x3f
	.zero		1


	//   ....[51]....
        /*0444*/ 	.word	0x00008e90
        /*0448*/ 	.word	0x00000004
        /*044c*/ 	.word	0x00015028
        /*0450*/ 	.short	0x010a
        /*0452*/ 	.byte	0x3f
	.zero		1


	//   ....[52]....
        /*0454*/ 	.word	0x000091d0
        /*0458*/ 	.word	0x00000007
        /*045c*/ 	.word	0x00015050
        /*0460*/ 	.short	0x010a
        /*0462*/ 	.byte	0x3f
	.zero		1


	//   ....[53]....
        /*0464*/ 	.word	0x00009230
        /*0468*/ 	.word	0x00000002
        /*046c*/ 	.word	0x00015000
        /*0470*/ 	.short	0x010a
        /*0472*/ 	.byte	0x3f
	.zero		1


	//   ....[54]....
        /*0474*/ 	.word	0x00009290
        /*0478*/ 	.word	0x00000007
        /*047c*/ 	.word	0xfffffff8
        /*0480*/ 	.short	0x010a
        /*0482*/ 	.byte	0x3f
	.zero		1


	//   ....[55]....
        /*0484*/ 	.word	0x000092f0
        /*0488*/ 	.word	0x0000000a
        /*048c*/ 	.word	0x00015008
        /*0490*/ 	.short	0x010a
        /*0492*/ 	.byte	0x3f
	.zero		1


	//   ....[56]....
        /*0494*/ 	.word	0x00009350
        /*0498*/ 	.word	0x00000004
        /*049c*/ 	.word	0x00015000
        /*04a0*/ 	.short	0x010a
        /*04a2*/ 	.byte	0x3f
	.zero		1


	//   ....[57]....
        /*04a4*/ 	.word	0x000093b0
        /*04a8*/ 	.word	0x0000000b
        /*04ac*/ 	.word	0x00015000
        /*04b0*/ 	.short	0x010a
        /*04b2*/ 	.byte	0x3f
	.zero		1


	//   ....[58]....
        /*04b4*/ 	.word	0x00009410
        /*04b8*/ 	.word	0x00000004
        /*04bc*/ 	.word	0x00015000
        /*04c0*/ 	.short	0x010a
        /*04c2*/ 	.byte	0x3f
	.zero		1


	//   ....[59]....
        /*04c4*/ 	.word	0x00009470
        /*04c8*/ 	.word	0x0000000b
        /*04cc*/ 	.word	0x00015000
        /*04d0*/ 	.short	0x010a
        /*04d2*/ 	.byte	0x3f
	.zero		1


	//   ....[60]....
        /*04d4*/ 	.word	0x000094d0
        /*04d8*/ 	.word	0x00000003
        /*04dc*/ 	.word	0x00000008
        /*04e0*/ 	.short	0x010a
        /*04e2*/ 	.byte	0x3f
	.zero		1


	//   ....[61]....
        /*04e4*/ 	.word	0x00009520
        /*04e8*/ 	.word	0x00000004
        /*04ec*/ 	.word	0x00015060
        /*04f0*/ 	.short	0x010a
        /*04f2*/ 	.byte	0x3f
	.zero		1


	//   ....[62]....
        /*04f4*/ 	.word	0x00009570
        /*04f8*/ 	.word	0x00000002
        /*04fc*/ 	.word	0x00015028
        /*0500*/ 	.short	0x010a
        /*0502*/ 	.byte	0x3f
	.zero		1


	//   ....[63]....
        /*0504*/ 	.word	0x000095c0
        /*0508*/ 	.word	0x00000004
        /*050c*/ 	.word	0x00015060
        /*0510*/ 	.short	0x010a
        /*0512*/ 	.byte	0x3f
	.zero		1


	//   ....[64]....
        /*0514*/ 	.word	0x00009610
        /*0518*/ 	.word	0x00000003
        /*051c*/ 	.word	0x00015028
        /*0520*/ 	.short	0x010a
        /*0522*/ 	.byte	0x3f
	.zero		1


	//   ....[65]....
        /*0524*/ 	.word	0x00009660
        /*0528*/ 	.word	0x00000007
        /*052c*/ 	.word	0x00015028
        /*0530*/ 	.short	0x010a
        /*0532*/ 	.byte	0x3f
	.zero		1


	//   ....[66]....
        /*0534*/ 	.word	0x000096b0
        /*0538*/ 	.word	0x00000004
        /*053c*/ 	.word	0x00015028
        /*0540*/ 	.short	0x010a
        /*0542*/ 	.byte	0x3f
	.zero		1


	//----- nvinfo : EIATTR_NUM_MBARRIERS
	.align		4
.L_38:
        /*0544*/ 	.byte	0x03, 0x38
        /*0546*/ 	.short	0x001c


	//----- nvinfo : EIATTR_EXIT_INSTR_OFFSETS
	.align		4
        /*0548*/ 	.byte	0x04, 0x1c
        /*054a*/ 	.short	(.L_40 - .L_39)


	//   ....[0]....
.L_39:
        /*054c*/ 	.word	0x000009d0


	//   ....[1]....
        /*0550*/ 	.word	0x00007c10


	//   ....[2]....
        /*0554*/ 	.word	0x00007c50


	//   ....[3]....
        /*0558*/ 	.word	0x00008a40


	//   ....[4]....
        /*055c*/ 	.word	0x000091b0


	//----- nvinfo : EIATTR_MAX_THREADS
	.align		4
.L_40:
        /*0560*/ 	.byte	0x04, 0x05
        /*0562*/ 	.short	(.L_42 - .L_41)
.L_41:
        /*0564*/ 	.word	0x00000180
        /*0568*/ 	.word	0x00000001
        /*056c*/ 	.word	0x00000001


	//----- nvinfo : EIATTR_CRS_STACK_SIZE
	.align		4
.L_42:
        /*0570*/ 	.byte	0x04, 0x1e
        /*0572*/ 	.short	(.L_44 - .L_43)
.L_43:
        /*0574*/ 	.word	0x00000000


	//----- nvinfo : EIATTR_CBANK_PARAM_SIZE
	.align		4
.L_44:
        /*0578*/ 	.byte	0x03, 0x19
        /*057a*/ 	.short	0x0870


	//----- nvinfo : EIATTR_PARAM_CBANK
	.align		4
        /*057c*/ 	.byte	0x04, 0x0a
        /*057e*/ 	.short	(.L_46 - .L_45)
	.align		4
.L_45:
        /*0580*/ 	.word	index@(.nv.constant0._ZN7cutlass13device_kernelINS_4fmha6kernel28FmhaKernelTmaWarpSpecializedINS1_10collective30FmhaMainloopTmaWarpSpecializedINS_10bfloat16_tEffN4cute5tupleIJNS7_1CILi128EEENS9_ILi64EEENS9_ILi96EEEEEENS8_IJiNS9_ILi1EEENS8_IJiiEEEEEESG_SG_NS4_12CausalFusionEJEEENS4_15FmhaFwdEpilogueIS6_fNS8_IJSB_SC_SB_EEEEENS2_23IndividualTileSchedulerEJEEEEEvNT_6ParamsE)
        /*0584*/ 	.short	0x0210
        /*0586*/ 	.short	0x0870


	//----- nvinfo : EIATTR_SW_WAR
	.align		4
.L_46:
        /*0588*/ 	.byte	0x04, 0x36
        /*058a*/ 	.short	(.L_48 - .L_47)
.L_47:
        /*058c*/ 	.word	0x00000008
.L_48:


//--------------------- .nv.callgraph             --------------------------
	.section	.nv.callgraph,"",@"SHT_CUDA_CALLGRAPH"
	.align	4
	.sectionentsize	8
	.align		4
        /*0000*/ 	.word	0x00000000
	.align		4
        /*0004*/ 	.word	0xffffffff
	.align		4
        /*0008*/ 	.word	index@(_ZN7cutlass13device_kernelINS_4fmha6kernel28FmhaKernelTmaWarpSpecializedINS1_10collective30FmhaMainloopTmaWarpSpecializedINS_10bfloat16_tEffN4cute5tupleIJNS7_1CILi128EEENS9_ILi64EEENS9_ILi96EEEEEENS8_IJiNS9_ILi1EEENS8_IJiiEEEEEESG_SG_NS4_12CausalFusionEJEEENS4_15FmhaFwdEpilogueIS6_fNS8_IJSB_SC_SB_EEEEENS2_23IndividualTileSchedulerEJEEEEEvNT_6ParamsE)
	.align		4
        /*000c*/ 	.word	index@(__assertfail)
	.align		4
        /*0010*/ 	.word	0x00000000
	.align		4
        /*0014*/ 	.word	0xfffffffe
	.align		4
        /*0018*/ 	.word	0x00000000
	.align		4
        /*001c*/ 	.word	0xfffffffd
	.align		4
        /*0020*/ 	.word	0x00000000
	.align		4
        /*0024*/ 	.word	0xfffffffc


//--------------------- .nv.constant4             --------------------------
	.section	.nv.constant4,"a",@progbits
	.align	8
	.align		8
.nv.constant4:
        /*0000*/ 	.dword	__assertfail
	.align		8
        /*0008*/ 	.dword	__unnamed_1
	.align		8
        /*0010*/ 	.dword	__unnamed_2
	.align		8
        /*0018*/ 	.dword	_ZN39_INTERNAL_f84b53d2_4_k_cu_34bbc076_27234cuda3std3__45__cpo5beginE
	.align		8
        /*0020*/ 	.dword	_ZN39_INTERNAL_f84b53d2_4_k_cu_34bbc076_27234cuda3std3__45__cpo3endE
	.align		8
        /*0028*/ 	.dword	_ZN39_INTERNAL_f84b53d2_4_k_cu_34bbc076_27234cuda3std3__45__cpo6cbeginE
	.align		8
        /*0030*/ 	.dword	_ZN39_INTERNAL_f84b53d2_4_k_cu_34bbc076_27234cuda3std3__45__cpo4cendE
	.align		8
        /*0038*/ 	.dword	_ZN39_INTERNAL_f84b53d2_4_k_cu_34bbc076_27234cuda3std3__441_GLOBAL__N__f84b53d2_4_k_cu_34bbc076_27236ignoreE
	.align		8
        /*0040*/ 	.dword	_ZN39_INTERNAL_f84b53d2_4_k_cu_34bbc076_27234cuda3std3__419piecewise_constructE
	.align		8
        /*0048*/ 	.dword	_ZN39_INTERNAL_f84b53d2_4_k_cu_34bbc076_27234cuda3std3__48in_placeE
	.align		8
        /*0050*/ 	.dword	_ZN39_INTERNAL_f84b53d2_4_k_cu_34bbc076_27234cuda3std6ranges3__45__cpo4swapE
	.align		8
        /*0058*/ 	.dword	_ZN39_INTERNAL_f84b53d2_4_k_cu_34bbc076_27234cuda3std6ranges3__45__cpo9iter_moveE
	.align		8
        /*0060*/ 	.dword	_ZN39_INTERNAL_f84b53d2_4_k_cu_34bbc076_27234cute7productE
	.align		8
        /*0068*/ 	.dword	_ZN39_INTERNAL_f84b53d2_4_k_cu_34bbc076_27234cute1_E
	.align		8
        /*0070*/ 	.dword	$str$24
	.align		8
        /*0078*/ 	.dword	$str$25


//--------------------- .text._ZN7cutlass13device_kernelINS_4fmha6kernel28FmhaKernelTmaWarpSpecializedINS1_10collective30FmhaMainloopTmaWarpSpecializedINS_10bfloat16_tEffN4cute5tupleIJNS7_1CILi128EEENS9_ILi64EEENS9_ILi96EEEEEENS8_IJiNS9_ILi1EEENS8_IJiiEEEEEESG_SG_NS4_12CausalFusionEJEEENS4_15FmhaFwdEpilogueIS6_fNS8_IJSB_SC_SB_EEEEENS2_23IndividualTileSchedulerEJEEEEEvNT_6ParamsE --------------------------
	.section	.text._ZN7cutlass13device_kernelINS_4fmha6kernel28FmhaKernelTmaWarpSpecializedINS1_10collective30FmhaMainloopTmaWarpSpecializedINS_10bfloat16_tEffN4cute5tupleIJNS7_1CILi128EEENS9_ILi64EEENS9_ILi96EEEEEENS8_IJiNS9_ILi1EEENS8_IJiiEEEEEESG_SG_NS4_12CausalFusionEJEEENS4_15FmhaFwdEpilogueIS6_fNS8_IJSB_SC_SB_EEEEENS2_23IndividualTileSchedulerEJEEEEEvNT_6ParamsE,"ax",@progbits
	.align	128
.text._ZN7cutlass13device_kernelINS_4fmha6kernel28FmhaKernelTmaWarpSpecializedINS1_10collective30FmhaMainloopTmaWarpSpecializedINS_10bfloat16_tEffN4cute5tupleIJNS7_1CILi128EEENS9_ILi64EEENS9_ILi96EEEEEENS8_IJiNS9_ILi1EEENS8_IJiiEEEEEESG_SG_NS4_12CausalFusionEJEEENS4_15FmhaFwdEpilogueIS6_fNS8_IJSB_SC_SB_EEEEENS2_23IndividualTileSchedulerEJEEEEEvNT_6ParamsE:
        .type           _ZN7cutlass13device_kernelINS_4fmha6kernel28FmhaKernelTmaWarpSpecializedINS1_10collective30FmhaMainloopTmaWarpSpecializedINS_10bfloat16_tEffN4cute5tupleIJNS7_1CILi128EEENS9_ILi64EEENS9_ILi96EEEEEENS8_IJiNS9_ILi1EEENS8_IJiiEEEEEESG_SG_NS4_12CausalFusionEJEEENS4_15FmhaFwdEpilogueIS6_fNS8_IJSB_SC_SB_EEEEENS2_23IndividualTileSchedulerEJEEEEEvNT_6ParamsE,@function
        .size           _ZN7cutlass13device_kernelINS_4fmha6kernel28FmhaKernelTmaWarpSpecializedINS1_10collective30FmhaMainloopTmaWarpSpecializedINS_10bfloat16_tEffN4cute5tupleIJNS7_1CILi128EEENS9_ILi64EEENS9_ILi96EEEEEENS8_IJiNS9_ILi1EEENS8_IJiiEEEEEESG_SG_NS4_12CausalFusionEJEEENS4_15FmhaFwdEpilogueIS6_fNS8_IJSB_SC_SB_EEEEENS2_23IndividualTileSchedulerEJEEEEEvNT_6ParamsE,(.L_x_121 - _ZN7cutlass13device_kernelINS_4fmha6kernel28FmhaKernelTmaWarpSpecializedINS1_10collective30FmhaMainloopTmaWarpSpecializedINS_10bfloat16_tEffN4cute5tupleIJNS7_1CILi128EEENS9_ILi64EEENS9_ILi96EEEEEENS8_IJiNS9_ILi1EEENS8_IJiiEEEEEESG_SG_NS4_12CausalFusionEJEEENS4_15FmhaFwdEpilogueIS6_fNS8_IJSB_SC_SB_EEEEENS2_23IndividualTileSchedulerEJEEEEEvNT_6ParamsE)
        .other          _ZN7cutlass13device_kernelINS_4fmha6kernel28FmhaKernelTmaWarpSpecializedINS1_10collective30FmhaMainloopTmaWarpSpecializedINS_10bfloat16_tEffN4cute5tupleIJNS7_1CILi128EEENS9_ILi64EEENS9_ILi96EEEEEENS8_IJiNS9_ILi1EEENS8_IJiiEEEEEESG_SG_NS4_12CausalFusionEJEEENS4_15FmhaFwdEpilogueIS6_fNS8_IJSB_SC_SB_EEEEENS2_23IndividualTileSchedulerEJEEEEEvNT_6ParamsE,@"STO_CUDA_ENTRY STV_DEFAULT"
_ZN7cutlass13device_kernelINS_4fmha6kernel28FmhaKernelTmaWarpSpecializedINS1_10collective30FmhaMainloopTmaWarpSpecializedINS_10bfloat16_tEffN4cute5tupleIJNS7_1CILi128EEENS9_ILi64EEENS9_ILi96EEEEEENS8_IJiNS9_ILi1EEENS8_IJiiEEEEEESG_SG_NS4_12CausalFusionEJEEENS4_15FmhaFwdEpilogueIS6_fNS8_IJSB_SC_SB_EEEEENS2_23IndividualTileSchedulerEJEEEEEvNT_6ParamsE:
[----:B------:R-:W1:Y:S01]  /*0000*/  LDC R1, c[0x0][0x28] ;  /* 0x00000a00ff017b82 */ /* 0x000e620000000800 */
[----:B------:R-:W2:Y:S01]  /*0010*/  S2R R0, SR_TID.X ;  /* 0x0000000000007919 */ /* 0x000ea20000002100 */
[----:B------:R-:W-:Y:S01]  /*0020*/  ELECT P1, URZ, PT ;  /* 0x00000000003f782f */ /* 0x000fe20003820000 */
[----:B------:R-:W-:Y:S01]  /*0030*/  BSSY B0, `(.L_x_0) ;  /* 0x0000017000007945 */ /* 0x000fe20003800000 */
[----:B--2---:R-:W-:-:S05]  /*0040*/  SHF.R.U32.HI R2, RZ, 0x5, R0 ;  /* 0x00000005ff027819 */ /* 0x004fca0000011600 */
[----:B------:R-:W2:Y:S02]  /*0050*/  SHFL.IDX PT, R3, R2, RZ, 0x1f ;  /* 0x00001fff02037589 */ /* 0x000ea400000e0000 */
[----:B--2---:R-:W-:Y:S02]  /*0060*/  R2UR UR4, R3 ;  /* 0x00000000030472ca */ /* 0x004fe400000e0000 */
[----:B------:R-:W-:-:S06]  /*0070*/  SHF.R.U32.HI R3, RZ, 0x7, R0 ;  /* 0x00000007ff037819 */ /* 0x000fcc0000011600 */
[----:B------:R-:W2:Y:S05]  /*0080*/  SHFL.IDX PT, R3, R3, RZ, 0x1f ;  /* 0x00001fff03037589 */ /* 0x000eaa00000e0000 */
[----:B------:R-:W-:Y:S02]  /*0090*/  USHF.R.S32.HI UR5, URZ, 0x1f, UR4 ;  /* 0x0000001f3f057899 */ /* 0x000fe40008011404 */
[----:B------:R-:W-:Y:S02]  /*00a0*/  ISETP.NE.OR P0, PT, RZ, UR4, !P1 ;  /* 0x00000004ff007c0c */ /* 0x000fe4000cf05670 */
[----:B------:R-:W-:-:S04]  /*00b0*/  ULEA.HI UR5, UR5, UR4, URZ, 0x2 ;  /* 0x0000000405057291 */ /* 0x000fc8000f8f103f */
[----:B------:R-:W-:-:S04]  /*00c0*/  ULOP3.LUT UR5, UR5, 0xfffffffc, URZ, 0xc0, !UPT ;  /* 0xfffffffc05057892 */ /* 0x000fc8000f8ec03f */
[----:B------:R-:W-:-:S03]  /*00d0*/  UIADD3 UR4, UR4, -UR5, URZ ;  /* 0x8000000504047290 */ /* 0x000fc6000fffe03f */
[----:B-1----:R-:W-:Y:S09]  /*00e0*/  @P0 BRA `(.L_x_1) ;  /* 0x00000000002c0947 */ /* 0x002ff20003800000 */
[----:B------:R-:W-:Y:S02]  /*00f0*/  ULDC.64 UR6, c[0x0][0x198] ;  /* 0x0000660000067ab9 */ /* 0x000fe40000000a00 */
[----:B------:R-:W-:Y:S02]  /*0100*/  UIADD3 UR8, UP0, UR6, 0xf0, URZ ;  /* 0x000000f006087890 */ /* 0x000fe4000ff1e03f */
[----:B------:R-:W-:Y:S02]  /*0110*/  UIADD3 UR10, UP1, UR6, 0x1f0, URZ ;  /* 0x000001f0060a7890 */ /* 0x000fe4000ff3e03f */
[----:B------:R-:W-:Y:S02]  /*0120*/  UIADD3 UR6, UP2, UR6, 0x2f0, URZ ;  /* 0x000002f006067890 */ /* 0x000fe4000ff5e03f */
[----:B------:R-:W-:Y:S02]  /*0130*/  UIADD3.X UR9, URZ, UR7, URZ, UP0, !UPT ;  /* 0x000000073f097290 */ /* 0x000fe400087fe43f */
[----:B------:R-:W-:-:S02]  /*0140*/  UIADD3.X UR11, URZ, UR7, URZ, UP1, !UPT ;  /* 0x000000073f0b7290 */ /* 0x000fc40008ffe43f */
[----:B------:R-:W-:-:S05]  /*0150*/  UIADD3.X UR7, URZ, UR7, URZ, UP2, !UPT ;  /* 0x000000073f077290 */ /* 0x000fca00097fe43f */
[----:B------:R1:W-:Y:S02]  /*0160*/  UTMACCTL.PF [UR8] ;  /* 0x00000000080079b9 */ /* 0x0003e40008040000 */
[----:B------:R1:W-:Y:S02]  /*0170*/  UTMACCTL.PF [UR10] ;  /* 0x000000000a0079b9 */ /* 0x0003e40008040000 */
[----:B------:R1:W-:Y:S02]  /*0180*/  UTMACCTL.PF [UR6] ;  /* 0x00000000060079b9 */ /* 0x0003e40008040000 */
[----:B-1----:R-:W-:Y:S01]  /*0190*/  NOP ;  /* 0x0000000000007918 */ /* 0x002fe20000000000 */
.L_x_1:
[----:B------:R-:W-:Y:S05]  /*01a0*/  BSYNC B0 ;  /* 0x0000000000007941 */ /* 0x000fea0003800000 */
.L_x_0:
[----:B------:R-:W1:Y:S01]  /*01b0*/  SHFL.IDX PT, R4, R2, RZ, 0x1f ;  /* 0x00001fff02047589 */ /* 0x000e6200000e0000 */
[----:B--2---:R-:W-:Y:S01]  /*01c0*/  R2UR UR36, R3 ;  /* 0x00000000032472ca */ /* 0x004fe200000e0000 */
[----:B------:R-:W-:-:S12]  /*01d0*/  UISETP.NE.AND UP0, UPT, UR4, 0x1, UPT ;  /* 0x000000010400788c */ /* 0x000fd8000bf05270 */
[----:B------:R-:W-:Y:S02]  /*01e0*/  UIADD3 UR7, UR36, -0x1, URZ ;  /* 0xffffffff24077890 */ /* 0x000fe4000fffe03f */
[----:B------:R-:W-:Y:S02]  /*01f0*/  UISETP.EQ.AND UP0, UPT, UR36, URZ, !UP0 ;  /* 0x0000003f2400728c */ /* 0x000fe4000c702270 */
[----:B------:R-:W-:Y:S02]  /*0200*/  UISETP.GE.U32.AND UP1, UPT, UR7, 0x4, UPT ;  /* 0x000000040700788c */ /* 0x000fe4000bf26070 */
[----:B------:R-:W-:Y:S01]  /*0210*/  USEL UR5, URZ, 0x1, !UP0 ;  /* 0x000000013f057887 */ /* 0x000fe2000c000000 */
[----:B-1----:R-:W-:-:S03]  /*0220*/  ISETP.NE.AND P0, PT, R4, RZ, PT ;  /* 0x000000ff0400720c */ /* 0x002fc60003f05270 */
[----:B------:R-:W-:-:S10]  /*0230*/  USEL UR5, UR5, 0x2, UP1 ;  /* 0x0000000205057887 */ /* 0x000fd40008800000 */
[----:B------:R-:W-:Y:S05]  /*0240*/  @P0 BRA `(.L_x_2) ;  /* 0x0000000000480947 */ /* 0x000fea0003800000 */
[----:B------:R-:W1:Y:S01]  /*0250*/  S2UR UR8, SR_CgaCtaId ;  /* 0x00000000000879c3 */ /* 0x000e620000008800 */
[----:B------:R-:W-:Y:S01]  /*0260*/  UMOV UR6, 0x400 ;  /* 0x0000040000067882 */ /* 0x000fe20000000000 */
[----:B------:R-:W-:Y:S01]  /*0270*/  UMOV UR9, 0x1 ;  /* 0x0000000100097882 */ /* 0x000fe20000000000 */
[----:B------:R-:W-:Y:S01]  /*0280*/  UMOV UR10, 0x80 ;  /* 0x00000080000a7882 */ /* 0x000fe20000000000 */
[----:B------:R-:W-:Y:S01]  /*0290*/  ELECT P0, URZ, PT ;  /* 0x00000000003f782f */ /* 0x000fe20003800000 */
[----:B------:R-:W-:-:S04]  /*02a0*/  UIADD3 UR10, -UR10, 0x100000, URZ ;  /* 0x001000000a0a7890 */ /* 0x000fc8000fffe13f */
[----:B------:R-:W-:Y:S02]  /*02b0*/  USHF.L.U32 UR11, UR10, 0xb, URZ ;  /* 0x0000000b0a0b7899 */ /* 0x000fe4000800063f */
[----:B------:R-:W-:Y:S02]  /*02c0*/  USHF.L.U32 UR10, UR10, 0x1, URZ ;  /* 0x000000010a0a7899 */ /* 0x000fe4000800063f */
[----:B-1----:R-:W-:Y:S02]  /*02d0*/  ULEA UR6, UR8, UR6, 0x18 ;  /* 0x0000000608067291 */ /* 0x002fe4000f8ec03f */
[----:B------:R-:W-:-:S04]  /*02e0*/  UIADD3 UR8, -UR9, 0x100000, URZ ;  /* 0x0010000009087890 */ /* 0x000fc8000fffe13f */
[----:B------:R-:W-:Y:S02]  /*02f0*/  USHF.L.U32 UR9, UR8, 0xb, URZ ;  /* 0x0000000b08097899 */ /* 0x000fe4000800063f */
[----:B------:R-:W-:Y:S01]  /*0300*/  USHF.L.U32 UR8, UR8, 0x1, URZ ;  /* 0x0000000108087899 */ /* 0x000fe2000800063f */
[----:B------:R-:W1:Y:S11]  /*0310*/  FENCE.VIEW.ASYNC.S ;  /* 0x00000000000073c6 */ /* 0x000e760000000000 */
[----:B-1----:R1:W2:Y:S01]  /*0320*/  SYNCS.EXCH.64 URZ, [UR6+0x15050], UR8 ;  /* 0x01505008063f75b2 */ /* 0x0022a20008000100 */
[----:B------:R1:W3:Y:S01]  /*0330*/  SYNCS.EXCH.64 URZ, [UR6+0x15060], UR10 ;  /* 0x0150600a063f75b2 */ /* 0x0002e20008000100 */
[----:B------:R1:W4:Y:S01]  /*0340*/  SYNCS.EXCH.64 URZ, [UR6+0x15058], UR8 ;  /* 0x01505808063f75b2 */ /* 0x0003220008000100 */
[----:B------:R1:W1:Y:S01]  /*0350*/  SYNCS.EXCH.64 URZ, [UR6+0x15068], UR10 ;  /* 0x0150680a063f75b2 */ /* 0x0002620008000100 */
[----:B------:R-:W-:Y:S01]  /*0360*/  NOP ;  /* 0x0000000000007918 */ /* 0x000fe20000000000 */
.L_x_2:
[----:B------:R-:W5:Y:S01]  /*0370*/  SHFL.IDX PT, R3, R2, RZ, 0x1f ;  /* 0x00001fff02037589 */ /* 0x000f6200000e0000 */
[----:B------:R-:W-:Y:S01]  /*0380*/  NOP ;  /* 0x0000000000007918 */ /* 0x000fe20000000000 */
[----:B-----5:R-:W-:-:S13]  /*0390*/  ISETP.NE.AND P0, PT, R3, RZ, PT ;  /* 0x000000ff0300720c */ /* 0x020fda0003f05270 */
[----:B------:R-:W-:Y:S05]  /*03a0*/  @P0 BRA `(.L_x_3) ;  /* 0x0000000000600947 */ /* 0x000fea0003800000 */
[----:B-1----:R-:W1:Y:S01]  /*03b0*/  S2UR UR8, SR_CgaCtaId ;  /* 0x00000000000879c3 */ /* 0x002e620000008800 */
[----:B------:R-:W-:Y:S01]  /*03c0*/  UMOV UR6, 0x400 ;  /* 0x0000040000067882 */ /* 0x000fe20000000000 */
[----:B------:R-:W-:Y:S01]  /*03d0*/  UMOV UR10, 0x1 ;  /* 0x00000001000a7882 */ /* 0x000fe20000000000 */
[----:B------:R-:W-:Y:S01]  /*03e0*/  UMOV UR9, 0x100 ;  /* 0x0000010000097882 */ /* 0x000fe20000000000 */
[----:B------:R-:W-:-:S04]  /*03f0*/  UIADD3 UR10, -UR10, 0x100000, URZ ;  /* 0x001000000a0a7890 */ /* 0x000fc8000fffe13f */
[----:B------:R-:W-:Y:S02]  /*0400*/  USHF.L.U32 UR11, UR10, 0xb, URZ ;  /* 0x0000000b0a0b7899 */ /* 0x000fe4000800063f */
[----:B------:R-:W-:Y:S01]  /*0410*/  USHF.L.U32 UR10, UR10, 0x1, URZ ;  /* 0x000000010a0a7899 */ /* 0x000fe2000800063f */
[----:B------:R-:W-:Y:S01]  /*0420*/  ELECT P0, URZ, PT ;  /* 0x00000000003f782f */ /* 0x000fe20003800000 */
[----:B-1----:R-:W-:Y:S02]  /*0430*/  ULEA UR6, UR8, UR6, 0x18 ;  /* 0x0000000608067291 */ /* 0x002fe4000f8ec03f */
[----:B------:R-:W-:-:S04]  /*0440*/  UIADD3 UR8, -UR9, 0x100000, URZ ;  /* 0x0010000009087890 */ /* 0x000fc8000fffe13f */
[----:B------:R-:W-:Y:S02]  /*0450*/  USHF.L.U32 UR9, UR8, 0xb, URZ ;  /* 0x0000000b08097899 */ /* 0x000fe4000800063f */
[----:B------:R-:W-:Y:S01]  /*0460*/  USHF.L.U32 UR8, UR8, 0x1, URZ ;  /* 0x0000000108087899 */ /* 0x000fe2000800063f */
[----:B------:R-:W1:Y:S03]  /*0470*/  FENCE.VIEW.ASYNC.S ;  /* 0x00000000000073c6 */ /* 0x000e660000000000 */
[----:B-1----:R1:W1:Y:S08]  /*0480*/  SYNCS.EXCH.64 URZ, [UR6+0x15000], UR10 ;  /* 0x0150000a063f75b2 */ /* 0x0022700008000100 */
[----:B------:R1:W1:Y:S01]  /*0490*/  SYNCS.EXCH.64 URZ, [UR6+0x15028], UR8 ;  /* 0x01502808063f75b2 */ /* 0x0002620008000100 */
        /* <DEDUP_REMOVED lines=8> */
[----:B------:R-:W-:Y:S01]  /*0520*/  NOP ;  /* 0x0000000000007918 */ /* 0x000fe20000000000 */
.L_x_3:
        /* <DEDUP_REMOVED lines=21> */
[----:B------:R-:W-:Y:S01]  /*0680*/  NOP ;  /* 0x0000000000007918 */ /* 0x000fe20000000000 */
.L_x_4:
[----:B------:R-:W5:Y:S01]  /*0690*/  SHFL.IDX PT, R3, R2, RZ, 0x1f ;  /* 0x00001fff02037589 */ /* 0x000f6200000e0000 */
[----:B------:R-:W-:Y:S01]  /*06a0*/  ELECT P0, URZ, PT ;  /* 0x00000000003f782f */ /* 0x000fe20003800000 */
[----:B------:R-:W-:Y:S01]  /*06b0*/  NOP ;  /* 0x0000000000007918 */ /* 0x000fe20000000000 */
[----:B-1----:R-:W-:Y:S02]  /*06c0*/  UMOV UR8, 0x80 ;  /* 0x0000008000087882 */ /* 0x002fe40000000000 */
[C---:B-----5:R-:W-:Y:S02]  /*06d0*/  ISETP.NE.OR P0, PT, R3.reuse, RZ, !P0 ;  /* 0x000000ff0300720c */ /* 0x060fe40004705670 */
[----:B------:R-:W-:-:S11]  /*06e0*/  ISETP.NE.AND P2, PT, R3, RZ, PT ;  /* 0x000000ff0300720c */ /* 0x000fd60003f45270 */
[----:B------:R-:W-:Y:S01]  /*06f0*/  VOTEU.ALL UP0, P0 ;  /* 0x00000000003f7886 */ /* 0x000fe20000000000 */
[----:B------:R-:W-:Y:S01]  /*0700*/  VOTEU.ALL UP2, P0 ;  /* 0x00000000003f7886 */ /* 0x000fe20000040000 */
[----:B------:R-:W-:Y:S01]  /*0710*/  VOTEU.ALL UP3, P0 ;  /* 0x00000000003f7886 */ /* 0x000fe20000060000 */
[----:B------:R-:W-:Y:S02]  /*0720*/  VOTEU.ALL UP4, P0 ;  /* 0x00000000003f7886 */ /* 0x000fe40000080000 */
[----:B------:R-:W1:Y:S01]  /*0730*/  @!UP0 S2UR UR10, SR_CgaCtaId ;  /* 0x00000000000a89c3 */ /* 0x000e620000008800 */
[----:B------:R-:W-:Y:S01]  /*0740*/  @!UP0 UMOV UR6, 0x400 ;  /* 0x0000040000068882 */ /* 0x000fe20000000000 */
[----:B------:R-:W-:-:S04]  /*0750*/  @!UP0 UIADD3 UR8, -UR8, 0x100000, URZ ;  /* 0x0010000008088890 */ /* 0x000fc8000fffe13f */
[----:B------:R-:W-:Y:S02]  /*0760*/  @!UP0 USHF.L.U32 UR9, UR8, 0xb, URZ ;  /* 0x0000000b08098899 */ /* 0x000fe4000800063f */
[----:B------:R-:W-:Y:S02]  /*0770*/  @!UP0 USHF.L.U32 UR8, UR8, 0x1, URZ ;  /* 0x0000000108088899 */ /* 0x000fe4000800063f */
[----:B-1----:R-:W-:Y:S01]  /*0780*/  @!UP0 ULEA UR6, UR10, UR6, 0x18 ;  /* 0x000000060a068291 */ /* 0x002fe2000f8ec03f */
[----:B------:R-:W-:Y:S01]  /*0790*/  VOTEU.ALL UP0, P0 ;  /* 0x00000000003f7886 */ /* 0x000fe20000000000 */
[----:B------:R-:W1:Y:S10]  /*07a0*/  FENCE.VIEW.ASYNC.S ;  /* 0x00000000000073c6 */ /* 0x000e740000000000 */
[----:B-1----:R1:W1:Y:S01]  /*07b0*/  @!UP0 SYNCS.EXCH.64 URZ, [UR6+0x15090], UR8 ;  /* 0x01509008063f85b2 */ /* 0x0022620008000100 */
[----:B------:R1:W1:Y:S01]  /*07c0*/  @!UP2 SYNCS.EXCH.64 URZ, [UR6+0x15098], UR8 ;  /* 0x01509808063fa5b2 */ /* 0x0002620008000100 */
[----:B------:R1:W1:Y:S01]  /*07d0*/  @!UP3 SYNCS.EXCH.64 URZ, [UR6+0x150a0], UR8 ;  /* 0x0150a008063fb5b2 */ /* 0x0002620008000100 */
[----:B------:R1:W1:Y:S01]  /*07e0*/  @!UP4 SYNCS.EXCH.64 URZ, [UR6+0x150a8], UR8 ;  /* 0x0150a808063fc5b2 */ /* 0x0002620008000100 */
[----:B------:R-:W-:Y:S01]  /*07f0*/  NOP ;  /* 0x0000000000007918 */ /* 0x000fe20000000000 */
[----:B------:R-:W-:Y:S05]  /*0800*/  @P2 BRA `(.L_x_5) ;  /* 0x0000000000502947 */ /* 0x000fea0003800000 */
[----:B-1----:R-:W1:Y:S01]  /*0810*/  S2UR UR8, SR_CgaCtaId ;  /* 0x00000000000879c3 */ /* 0x002e620000008800 */
        /* <DEDUP_REMOVED lines=12> */
[----:B-1----:R1:W1:Y:S01]  /*08e0*/  SYNCS.EXCH.64 URZ, [UR6+0x150c0], UR8 ;  /* 0x0150c008063f75b2 */ /* 0x0022620008000100 */
[----:B------:R1:W1:Y:S01]  /*08f0*/  SYNCS.EXCH.64 URZ, [UR6+0x150d8], UR10 ;  /* 0x0150d80a063f75b2 */ /* 0x0002620008000100 */
[----:B------:R1:W1:Y:S01]  /*0900*/  SYNCS.EXCH.64 URZ, [UR6+0x150c8], UR8 ;  /* 0x0150c808063f75b2 */ /* 0x0002620008000100 */
[----:B------:R1:W1:Y:S01]  /*0910*/  SYNCS.EXCH.64 URZ, [UR6+0x150e0], UR10 ;  /* 0x0150e00a063f75b2 */ /* 0x0002620008000100 */
[----:B------:R1:W1:Y:S01]  /*0920*/  SYNCS.EXCH.64 URZ, [UR6+0x150d0], UR8 ;  /* 0x0150d008063f75b2 */ /* 0x0002620008000100 */
[----:B------:R1:W1:Y:S01]  /*0930*/  SYNCS.EXCH.64 URZ, [UR6+0x150e8], UR10 ;  /* 0x0150e80a063f75b2 */ /* 0x0002620008000100 */
[----:B------:R-:W-:Y:S01]  /*0940*/  NOP ;  /* 0x0000000000007918 */ /* 0x000fe20000000000 */
.L_x_5:
[----:B------:R-:W-:Y:S01]  /*0950*/  ISETP.NE.AND P0, PT, RZ, UR36, PT ;  /* 0x00000024ff007c0c */ /* 0x000fe2000bf05270 */
[----:B------:R-:W-:Y:S01]  /*0960*/  NOP ;  /* 0x0000000000007918 */ /* 0x000fe20000000000 */
[----:B------:R-:W-:Y:S01]  /*0970*/  MOV R2, UR4 ;  /* 0x0000000400027c02 */ /* 0x000fe20008000f00 */
[----:B-1234-:R-:W-:Y:S03]  /*0980*/  BAR.SYNC.DEFER_BLOCKING 0x0 ;  /* 0x0000000000007b1d */ /* 0x01efe60000010000 */
[----:B------:R-:W-:-:S07]  /*0990*/  ISETP.EQ.AND P2, PT, R2, 0x1, P1 ;  /* 0x000000010200780c */ /* 0x000fce0000f42270 */
[----:B------:R-:W-:Y:S06]  /*09a0*/  @!P0 BRA `(.L_x_6) ;  /* 0x00000070009c8947 */ /* 0x000fec0003800000 */
[----:B------:R-:W-:-:S06]  /*09b0*/  UISETP.GT.U32.AND UP0, UPT, UR7, 0x3, UPT ;  /* 0x000000030700788c */ /* 0x000fcc000bf04070 */
[----:B------:R-:W-:-:S13]  /*09c0*/  PLOP3.LUT P0, PT, PT, PT, UP0, 0x80, 0x0 ;  /* 0x000000000000781c */ /* 0x000fda0003f0f008 */
[----:B------:R-:W-:Y:S05]  /*09d0*/  @P0 EXIT ;  /* 0x000000000000094d */ /* 0x000fea0003800000 */
.L_x_7:
[----:B------:R-:W-:-:S08]  /*09e0*/  NOP ;  /* 0x0000000000007918 */ /* 0x000fd00000000000 */
[----:B------:R-:W1:Y:S02]  /*09f0*/  USETMAXREG.TRY_ALLOC.CTAPOOL UP0, 0xf0 ;  /* 0x000000f0000079c8 */ /* 0x000e640008000600 */
[----:B-1----:R-:W-:-:S13]  /*0a00*/  PLOP3.LUT P0, PT, PT, PT, UP0, 0x80, 0x0 ;  /* 0x000000000000781c */ /* 0x002fda0003f0f008 */
[----:B------:R-:W-:Y:S05]  /*0a10*/  @!P0 BRA `(.L_x_7) ;  /* 0xfffffffc00f08947 */ /* 0x000fea000383ffff */
[----:B------:R-:W-:Y:S01]  /*0a20*/  UISETP.NE.AND UP0, UPT, UR36, 0x1, UPT ;  /* 0x000000012400788c */ /* 0x000fe2000bf05270 */
[----:B------:R-:W1:Y:S01]  /*0a30*/  S2UR UR8, SR_CTAID.X ;  /* 0x00000000000879c3 */ /* 0x000e620000002500 */
[----:B------:R-:W-:Y:S01]  /*0a40*/  UMOV UR4, URZ ;  /* 0x0000003f00047c82 */ /* 0x000fe20008000000 */
[----:B------:R-:W-:-:S03]  /*0a50*/  UMOV UR6, URZ ;  /* 0x0000003f00067c82 */ /* 0x000fc60008000000 */
[----:B------:R-:W-:-:S13]  /*0a60*/  PLOP3.LUT P0, PT, PT, PT, UP0, 0x80, 0x0 ;  /* 0x000000000000781c */ /* 0x000fda0003f0f008 */
[----:B------:R-:W-:Y:S05]  /*0a70*/  @!P0 BRA `(.L_x_8) ;  /* 0x00000000003c8947 */ /* 0x000fea0003800000 */
[----:B------:R-:W-:Y:S01]  /*0a80*/  UISETP.NE.AND UP0, UPT, UR36, 0x2, UPT ;  /* 0x000000022400788c */ /* 0x000fe2000bf05270 */
[----:B------:R-:W-:-:S05]  /*0a90*/  UMOV UR6, 0x1 ;  /* 0x0000000100067882 */ /* 0x000fca0000000000 */
[----:B------:R-:W-:-:S13]  /*0aa0*/  PLOP3.LUT P1, PT, PT, PT, UP0, 0x80, 0x0 ;  /* 0x000000000000781c */ /* 0x000fda0003f2f008 */
[----:B------:R-:W-:Y:S05]  /*0ab0*/  @!P1 BRA `(.L_x_8) ;  /* 0x00000000002c9947 */ /* 0x000fea0003800000 */
[----:B------:R-:W-:-:S06]  /*0ac0*/  UISETP.NE.AND UP0, UPT, UR36, 0x3, UPT ;  /* 0x000000032400788c */ /* 0x000fcc000bf05270 */
[----:B------:R-:W-:-:S13]  /*0ad0*/  PLOP3.LUT P1, PT, PT, PT, UP0, 0x80, 0x0 ;  /* 0x000000000000781c */ /* 0x000fda0003f2f008 */
[----:B------:R-:W-:Y:S05]  /*0ae0*/  @!P1 BRA `(.L_x_9) ;  /* 0x0000000000189947 */ /* 0x000fea0003800000 */
[----:B------:R-:W-:-:S11]  /*0af0*/  UISETP.NE.AND UP0, UPT, UR36, 0x4, UPT ;  /* 0x000000042400788c */ /* 0x000fd6000bf05270 */
[----:B------:R-:W-:Y:S01]  /*0b00*/  @!UP0 UMOV UR4, 0x1 ;  /* 0x0000000100048882 */ /* 0x000fe20000000000 */
[----:B------:R-:W-:Y:S01]  /*0b10*/  @!UP0 UMOV UR6, 0x1 ;  /* 0x0000000100068882 */ /* 0x000fe20000000000 */
[----:B------:R-:W-:Y:S01]  /*0b20*/  @UP0 UMOV UR4, URZ ;  /* 0x0000003f00040c82 */ /* 0x000fe20008000000 */
[----:B------:R-:W-:Y:S01]  /*0b30*/  @UP0 UMOV UR6, URZ ;  /* 0x0000003f00060c82 */ /* 0x000fe20008000000 */
[----:B------:R-:W-:Y:S05]  /*0b40*/  BRA `(.L_x_8) ;  /* 0x0000000000087947 */ /* 0x000fea0003800000 */
.L_x_9:
[----:B------:R-:W-:Y:S01]  /*0b50*/  UMOV UR4, 0x1 ;  /* 0x0000000100047882 */ /* 0x000fe20000000000 */
[----:B------:R-:W-:-:S05]  /*0b60*/  UMOV UR6, URZ ;  /* 0x0000003f00067c82 */ /* 0x000fca0008000000 */
.L_x_8:
[----:B------:R-:W-:Y:S05]  /*0b70*/  @!P0 BRA `(.L_x_10) ;  /* 0x0000000000408947 */ /* 0x000fea0003800000 */
[----:B------:R-:W-:-:S06]  /*0b80*/  UISETP.NE.AND UP0, UPT, UR36, 0x2, UPT ;  /* 0x000000022400788c */ /* 0x000fcc000bf05270 */
[----:B------:R-:W-:-:S13]  /*0b90*/  PLOP3.LUT P0, PT, PT, PT, UP0, 0x80, 0x0 ;  /* 0x000000000000781c */ /* 0x000fda0003f0f008 */
[----:B------:R-:W-:Y:S05]  /*0ba0*/  @!P0 BRA `(.L_x_11) ;  /* 0x00000000002c8947 */ /* 0x000fea0003800000 */
[----:B------:R-:W-:-:S06]  /*0bb0*/  UISETP.NE.AND UP0, UPT, UR36, 0x3, UPT ;  /* 0x000000032400788c */ /* 0x000fcc000bf05270 */
[----:B------:R-:W-:-:S13]  /*0bc0*/  PLOP3.LUT P0, PT, PT, PT, UP0, 0x80, 0x0 ;  /* 0x000000000000781c */ /* 0x000fda0003f0f008 */
[----:B------:R-:W-:Y:S05]  /*0bd0*/  @!P0 BRA `(.L_x_12) ;  /* 0x0000000000188947 */ /* 0x000fea0003800000 */
[----:B------:R-:W-:Y:S01]  /*0be0*/  UISETP.NE.AND UP0, UPT, UR36, 0x4, UPT ;  /* 0x000000042400788c */ /* 0x000fe2000bf05270 */
[----:B-1----:R-:W-:-:S05]  /*0bf0*/  UMOV UR37, UR8 ;  /* 0x0000000800257c82 */ /* 0x002fca0008000000 */
[----:B------:R-:W-:-:S13]  /*0c00*/  PLOP3.LUT P0, PT, PT, PT, UP0, 0x80, 0x0 ;  /* 0x000000000000781c */ /* 0x000fda0003f0f008 */
[----:B------:R-:W-:Y:S05]  /*0c10*/  @P0 BRA `(.L_x_13) ;  /* 0x00000000001c0947 */ /* 0x000fea0003800000 */
[----:B------:R-:W-:Y:S01]  /*0c20*/  ULEA UR37, UR8, 0x3, 0x1 ;  /* 0x0000000308257891 */ /* 0x000fe2000f8e083f */
[----:B------:R-:W-:Y:S11]  /*0c30*/  BRA `(.L_x_13) ;  /* 0x0000000000147947 */ /* 0x000ff60003800000 */
.L_x_12:
[----:B-1----:R-:W-:Y:S01]  /*0c40*/  ULEA UR37, UR8, 0x2, 0x1 ;  /* 0x0000000208257891 */ /* 0x002fe2000f8e083f */
[----:B------:R-:W-:Y:S11]  /*0c50*/  BRA `(.L_x_13) ;  /* 0x00000000000c7947 */ /* 0x000ff60003800000 */
.L_x_11:
[----:B-1----:R-:W-:Y:S01]  /*0c60*/  ULEA UR37, UR8, 0x1, 0x1 ;  /* 0x0000000108257891 */ /* 0x002fe2000f8e083f */
[----:B------:R-:W-:Y:S11]  /*0c70*/  BRA `(.L_x_13) ;  /* 0x0000000000047947 */ /* 0x000ff60003800000 */
.L_x_10:
[----:B-1----:R-:W-:-:S12]  /*0c80*/  USHF.L.U32 UR37, UR8, 0x1, URZ ;  /* 0x0000000108257899 */ /* 0x002fd8000800063f */
.L_x_13:
[----:B------:R-:W1:Y:S01]  /*0c90*/  LDC R2, c[0x0][0x28c] ;  /* 0x0000a300ff027b82 */ /* 0x000e620000000800 */
[----:B------:R-:W-:Y:S02]  /*0ca0*/  ULOP3.LUT UR9, UR5, 0x1, URZ, 0xfc, !UPT ;  /* 0x0000000105097892 */ /* 0x000fe4000f8efc3f */
[----:B------:R-:W-:Y:S02]  /*0cb0*/  ULEA UR8, UR8, 0xbf, 0x7 ;  /* 0x000000bf08087891 */ /* 0x000fe4000f8e383f */
[----:B------:R-:W-:Y:S02]  /*0cc0*/  UISETP.NE.AND UP0, UPT, UR9, 0x3, UPT ;  /* 0x000000030900788c */ /* 0x000fe4000bf05270 */
[----:B------:R-:W-:-:S04]  /*0cd0*/  USHF.R.U32.HI UR8, URZ, 0x6, UR8 ;  /* 0x000000063f087899 */ /* 0x000fc80008011608 */
[----:B------:R-:W-:Y:S01]  /*0ce0*/  PLOP3.LUT P0, PT, PT, PT, UP0, 0x80, 0x0 ;  /* 0x000000000000781c */ /* 0x000fe20003f0f008 */
[----:B-1----:R-:W-:-:S05]  /*0cf0*/  VIADD R2, R2, 0x3f ;  /* 0x0000003f02027836 */ /* 0x002fca0000000000 */
[----:B------:R-:W-:-:S04]  /*0d00*/  SHF.R.S32.HI R3, RZ, 0x1f, R2 ;  /* 0x0000001fff037819 */ /* 0x000fc80000011402 */
[----:B------:R-:W-:-:S04]  /*0d10*/  LEA.HI R3, R3, R2, RZ, 0x6 ;  /* 0x0000000203037211 */ /* 0x000fc800078f30ff */
[----:B------:R-:W-:-:S04]  /*0d20*/  SHF.R.S32.HI R3, RZ, 0x6, R3 ;  /* 0x00000006ff037819 */ /* 0x000fc80000011403 */
[----:B------:R-:W-:Y:S01]  /*0d30*/  VIMNMX R3, R3, UR8, PT ;  /* 0x0000000803037c48 */ /* 0x000fe2000bfe0100 */
[----:B------:R-:W-:Y:S06]  /*0d40*/  @!P0 BRA `(.L_x_14) ;  /* 0x0000000000048947 */ /* 0x000fec0003800000 */
[----:B------:R-:W-:Y:S01]  /*0d50*/  BPT.TRAP 0x1 ;  /* 0x000000040000795c */ /* 0x000fe20000300000 */
.L_x_14:
[----:B------:R-:W1:Y:S01]  /*0d60*/  S2UR UR8, SR_CgaCtaId ;  /* 0x00000000000879c3 */ /* 0x000e620000008800 */
[----:B------:R-:W-:Y:S01]  /*0d70*/  UMOV UR38, 0x400 ;  /* 0x0000040000267882 */ /* 0x000fe20000000000 */
[----:B------:R-:W-:Y:S01]  /*0d80*/  MOV R6, UR4 ;  /* 0x0000000400067c02 */ /* 0x000fe20008000f00 */
[----:B------:R-:W-:Y:S01]  /*0d90*/  IMAD.U32 R9, RZ, RZ, UR37 ;  /* 0x00000025ff097e24 */ /* 0x000fe2000f8e00ff */
[----:B------:R-:W-:Y:S02]  /*0da0*/  SHF.R.S32.HI R5, RZ, 0x1f, R0 ;  /* 0x0000001fff057819 */ /* 0x000fe40000011400 */
[----:B------:R-:W-:Y:S02]  /*0db0*/  SHF.L.U32 R6, R6, 0x1f, RZ ;  /* 0x0000001f06067819 */ /* 0x000fe400000006ff */
[----:B------:R-:W-:-:S04]  /*0dc0*/  LEA.HI R5, R5, R0, RZ, 0x7 ;  /* 0x0000000005057211 */ /* 0x000fc800078f38ff */
[----:B------:R-:W-:-:S05]  /*0dd0*/  LOP3.LUT R5, R5, 0xffffff80, RZ, 0xc0, !PT ;  /* 0xffffff8005057812 */ /* 0x000fca00078ec0ff */
[----:B------:R-:W-:-:S05]  /*0de0*/  IMAD.IADD R5, R0, 0x1, -R5 ;  /* 0x0000000100057824 */ /* 0x000fca00078e0a05 */
[----:B------:R-:W-:Y:S01]  /*0df0*/  SHF.R.S32.HI R0, RZ, 0x1f, R5 ;  /* 0x0000001fff007819 */ /* 0x000fe20000011405 */
[----:B-1----:R-:W-:-:S03]  /*0e00*/  ULEA UR38, UR8, UR38, 0x18 ;  /* 0x0000002608267291 */ /* 0x002fc6000f8ec03f */
[CC--:B------:R-:W-:Y:S01]  /*0e10*/  LEA.HI R2, R0.reuse, R5.reuse, RZ, 0x2 ;  /* 0x0000000500027211 */ /* 0x0c0fe200078f10ff */
[----:B------:R-:W-:Y:S01]  /*0e20*/  ULEA UR8, UR6, UR38, 0x3 ;  /* 0x0000002606087291 */ /* 0x000fe2000f8e183f */
[----:B------:R-:W-:Y:S02]  /*0e30*/  LEA.HI R0, R0, R5, RZ, 0x5 ;  /* 0x0000000500007211 */ /* 0x000fe400078f28ff */
[--C-:B------:R-:W-:Y:S02]  /*0e40*/  SHF.R.S32.HI R4, RZ, 0x2, R2.reuse ;  /* 0x00000002ff047819 */ /* 0x100fe40000011402 */
[----:B------:R-:W-:Y:S02]  /*0e50*/  SHF.R.S32.HI R7, RZ, 0x1f, R2 ;  /* 0x0000001fff077819 */ /* 0x000fe40000011402 */
[----:B------:R-:W-:Y:S02]  /*0e60*/  LOP3.LUT R2, R2, 0x7ffffffc, RZ, 0xc0, !PT ;  /* 0x7ffffffc02027812 */ /* 0x000fe400078ec0ff */
[----:B------:R-:W1:Y:S01]  /*0e70*/  SYNCS.PHASECHK.TRANS64.TRYWAIT P1, [UR8+0x15050], R6 ;  /* 0x01505006ff0075a7 */ /* 0x000e620008020148 */
[----:B------:R-:W-:-:S02]  /*0e80*/  LEA.HI R7, R7, R4, RZ, 0x3 ;  /* 0x0000000407077211 */ /* 0x000fc400078f18ff */
[----:B------:R-:W-:Y:S01]  /*0e90*/  SHF.R.S32.HI R0, RZ, 0x5, R0 ;  /* 0x00000005ff007819 */ /* 0x000fe20000011400 */
[----:B------:R-:W-:Y:S01]  /*0ea0*/  IMAD.IADD R5, R5, 0x1, -R2 ;  /* 0x0000000105057824 */ /* 0x000fe200078e0a02 */
[----:B------:R-:W-:-:S04]  /*0eb0*/  LOP3.LUT R7, R7, 0xfffffff8, RZ, 0xc0, !PT ;  /* 0xfffffff807077812 */ /* 0x000fc800078ec0ff */
[----:B------:R-:W-:-:S04]  /*0ec0*/  IADD3 R7, R4, -R7, RZ ;  /* 0x8000000704077210 */ /* 0x000fc80007ffe0ff */
[----:B------:R-:W-:Y:S01]  /*0ed0*/  LEA R0, R0, R7, 0x4 ;  /* 0x0000000700007211 */ /* 0x000fe200078e20ff */
[----:B-1----:R-:W-:Y:S06]  /*0ee0*/  @!P1 BRA `(.L_x_15) ;  /* 0x0000008000b49947 */ /* 0x002fec0003800000 */
.L_x_103:
[----:B------:R-:W-:Y:S01]  /*0ef0*/  SHF.L.U32 R5, R5, 0x1, RZ ;  /* 0x0000000105057819 */ /* 0x000fe200000006ff */
[----:B------:R-:W-:Y:S01]  /*0f00*/  IMAD R0, R9, 0x40, R0 ;  /* 0x0000004009007824 */ /* 0x000fe200078e0200 */
[----:B------:R-:W-:Y:S06]  /*0f10*/  @!P0 BRA `(.L_x_16) ;  /* 0x0000000000048947 */ /* 0x000fec0003800000 */
[----:B------:R-:W-:Y:S01]  /*0f20*/  BPT.TRAP 0x1 ;  /* 0x000000040000795c */ /* 0x000fe20000300000 */
.L_x_16:
[----:B------:R-:W-:Y:S01]  /*0f30*/  SHF.L.U32 R9, RZ, 0x1f, RZ ;  /* 0x0000001fff097819 */ /* 0x000fe200000006ff */
[----:B------:R-:W-:Y:S01]  /*0f40*/  UIADD3 UR11, UR38, 0x15090, URZ ;  /* 0x00015090260b7890 */ /* 0x000fe2000fffe03f */
[----:B------:R-:W-:Y:S02]  /*0f50*/  ISETP.NE.AND P2, PT, RZ, UR7, PT ;  /* 0x00000007ff007c0c */ /* 0x000fe4000bf45270 */
[----:B------:R-:W2:Y:S02]  /*0f60*/  SYNCS.PHASECHK.TRANS64.TRYWAIT P1, [UR38+0x15000], R9 ;  /* 0x01500009ff0075a7 */ /* 0x000ea40008020166 */
[----:B--2---:R-:W-:Y:S09]  /*0f70*/  @!P1 BRA `(.L_x_17) ;  /* 0x0000008000a89947 */ /* 0x004ff20003800000 */
.L_x_104:
[----:B------:R-:W-:Y:S01]  /*0f80*/  ULEA UR32, UR36, UR11, 0x3 ;  /* 0x0000000b24207291 */ /* 0x000fe2000f8e183f */
[----:B--2---:R-:W-:-:S04]  /*0f90*/  SEL R2, RZ, 0x1, P2 ;  /* 0x00000001ff027807 */ /* 0x004fc80001000000 */
[----:B------:R-:W-:-:S04]  /*0fa0*/  SHF.L.U32 R2, R2, 0x1f, RZ ;  /* 0x0000001f02027819 */ /* 0x000fc800000006ff */
[----:B------:R-:W2:Y:S02]  /*0fb0*/  SYNCS.PHASECHK.TRANS64.TRYWAIT P1, [UR32+-0x8], R2 ;  /* 0xfffff802ff0075a7 */ /* 0x000ea40008020160 */
[----:B--2---:R-:W-:Y:S05]  /*0fc0*/  @!P1 BRA `(.L_x_18) ;  /* 0x0000008000ac9947 */ /* 0x004fea0003800000 */
.L_x_105:
[----:B------:R-:W-:Y:S01]  /*0fd0*/  USHF.R.U32.HI UR4, URZ, 0x4, UR38 ;  /* 0x000000043f047899 */ /* 0x000fe20008011626 */
[----:B------:R-:W-:Y:S01]  /*0fe0*/  WARPGROUP.ARRIVE ;  /* 0x00000000000079c5 */ /* 0x000fe20000000000 */
[----:B------:R-:W-:Y:S01]  /*0ff0*/  UIADD3 UR8, UR38, 0x6000, URZ ;  /* 0x0000600026087890 */ /* 0x000fe2000fffe03f */
[C---:B------:R-:W-:Y:S01]  /*1000*/  VIADD R11, R5.reuse, 0x9 ;  /* 0x00000009050b7836 */ /* 0x040fe20000000000 */
[----:B------:R-:W-:Y:S01]  /*1010*/  ULOP3.LUT UR4, UR4, 0x3fff, URZ, 0xc0, !UPT ;  /* 0x00003fff04047892 */ /* 0x000fe2000f8ec03f */
[C---:B------:R-:W-:Y:S01]  /*1020*/  ISETP.GT.AND P2, PT, R0.reuse, R5, PT ;  /* 0x000000050000720c */ /* 0x040fe20003f44270 */
[----:B------:R-:W-:Y:S01]  /*1030*/  USHF.R.U32.HI UR8, URZ, 0x4, UR8 ;  /* 0x000000043f087899 */ /* 0x000fe20008011608 */
[C---:B-1----:R-:W-:Y:S01]  /*1040*/  IADD3 R7, R5.reuse, 0x8, RZ ;  /* 0x0000000805077810 */ /* 0x042fe20007ffe0ff */
[----:B------:R-:W-:Y:S01]  /*1050*/  ULOP3.LUT UR4, UR4, 0x10000, URZ, 0xfc, !UPT ;  /* 0x0001000004047892 */ /* 0x000fe2000f8efc3f */
[C---:B------:R-:W-:Y:S01]  /*1060*/  ISETP.GE.AND P3, PT, R0.reuse, R11, PT ;  /* 0x0000000b0000720c */ /* 0x040fe20003f66270 */
[----:B------:R-:W-:Y:S01]  /*1070*/  ULOP3.LUT UR10, UR8, 0x3fff, URZ, 0xc0, !UPT ;  /* 0x00003fff080a7892 */ /* 0x000fe2000f8ec03f */
[C---:B------:R-:W-:Y:S01]  /*1080*/  VIADD R11, R5.reuse, 0x19 ;  /* 0x00000019050b7836 */ /* 0x040fe20000000000 */
[----:B------:R-:W-:Y:S01]  /*1090*/  UIMAD UR8, UR6, 0x300, UR4 ;  /* 0x00000300060878a4 */ /* 0x000fe2000f8e0204 */
[C---:B------:R-:W-:Y:S01]  /*10a0*/  ISETP.GE.AND P4, PT, R0.reuse, R5, PT ;  /* 0x000000050000720c */ /* 0x040fe20003f86270 */
[----:B------:R-:W-:Y:S01]  /*10b0*/  ULOP3.LUT UR4, UR10, 0x10000, URZ, 0xfc, !UPT ;  /* 0x000100000a047892 */ /* 0x000fe2000f8efc3f */
[C---:B------:R-:W-:Y:S01]  /*10c0*/  ISETP.GE.AND P6, PT, R0.reuse, R7, PT ;  /* 0x000000070000720c */ /* 0x040fe20003fc6270 */
[----:B------:R-:W-:Y:S01]  /*10d0*/  UMOV UR9, 0x80000020 ;  /* 0x8000002000097882 */ /* 0x000fe20000000000 */
[----:B------:R-:W-:Y:S01]  /*10e0*/  UMOV UR15, 0x80000020 ;  /* 0x80000020000f7882 */ /* 0x000fe20000000000 */
[----:B------:R-:W-:Y:S01]  /*10f0*/  UMOV UR13, UR9 ;  /* 0x00000009000d7c82 */ /* 0x000fe20008000000 */
[----:B------:R-:W-:Y:S01]  /*1100*/  UMOV UR12, UR8 ;  /* 0x00000008000c7c82 */ /* 0x000fe20008000000 */
[----:B------:R-:W-:Y:S01]  /*1110*/  UIADD3 UR16, UR8, 0x100, URZ ;  /* 0x0000010008107890 */ /* 0x000fe2000fffe03f */
[C---:B------:R-:W-:Y:S01]  /*1120*/  IADD3 R7, R5.reuse, 0x18, RZ ;  /* 0x0000001805077810 */ /* 0x040fe20007ffe0ff */
[----:B------:R-:W-:Y:S01]  /*1130*/  UMOV UR14, UR4 ;  /* 0x00000004000e7c82 */ /* 0x000fe20008000000 */
[----:B------:R-:W-:Y:S01]  /*1140*/  UIADD3 UR18, UR4, 0x100, URZ ;  /* 0x0000010004127890 */ /* 0x000fe2000fffe03f */
[----:B------:R-:W-:Y:S01]  /*1150*/  HGMMA.64x64x16.F32.BF16 R24, gdesc[UR12], RZ, !UPT, gsb0 ;  /* 0x00e000000c1879f0 */ /* 0x000fe2000c0018ff */
[----:B------:R-:W-:Y:S01]  /*1160*/  UIADD3 UR12, UR8, 0x2, URZ ;  /* 0x00000002080c7890 */ /* 0x000fe2000fffe03f */
[C---:B------:R-:W-:Y:S01]  /*1170*/  IADD3 R13, R5.reuse, 0x10, RZ ;  /* 0x00000010050d7810 */ /* 0x040fe20007ffe0ff */
[----:B------:R-:W-:Y:S01]  /*1180*/  UIADD3 UR14, UR4, 0x2, URZ ;  /* 0x00000002040e7890 */ /* 0x000fe2000fffe03f */
[----:B------:R-:W-:Y:S01]  /*1190*/  VIADD R15, R5, 0x11 ;  /* 0x00000011050f7836 */ /* 0x000fe20000000000 */
[----:B------:R-:W-:Y:S01]  /*11a0*/  UMOV UR13, 0x80000020 ;  /* 0x80000020000d7882 */ /* 0x000fe20000000000 */
[----:B------:R-:W-:Y:S01]  /*11b0*/  UMOV UR15, 0x80000020 ;  /* 0x80000020000f7882 */ /* 0x000fe20000000000 */
[----:B------:R-:W-:Y:S01]  /*11c0*/  UMOV UR17, 0x80000020 ;  /* 0x8000002000117882 */ /* 0x000fe20000000000 */
[----:B------:R-:W-:Y:S01]  /*11d0*/  UMOV UR19, 0x80000020 ;  /* 0x8000002000137882 */ /* 0x000fe20000000000 */
[----:B------:R-:W-:Y:S01]  /*11e0*/  UIADD3 UR20, UR8, 0x102, URZ ;  /* 0x0000010208147890 */ /* 0x000fe2000fffe03f */
[C---:B------:R-:W-:Y:S01]  /*11f0*/  ISETP.GE.AND P1, PT, R0.reuse, R13, PT ;  /* 0x0000000d0000720c */ /* 0x040fe20003f26270 */
[----:B------:R-:W-:Y:S01]  /*1200*/  UIADD3 UR22, UR4, 0x102, URZ ;  /* 0x0000010204167890 */ /* 0x000fe2000fffe03f */
[----:B------:R-:W-:Y:S01]  /*1210*/  ISETP.GE.AND P5, PT, R0, R15, PT ;  /* 0x0000000f0000720c */ /* 0x000fe20003fa6270 */
[----:B------:R-:W-:Y:S01]  /*1220*/  UMOV UR21, 0x80000020 ;  /* 0x8000002000157882 */ /* 0x000fe20000000000 */
[----:B------:R-:W-:Y:S01]  /*1230*/  UMOV UR23, 0x80000020 ;  /* 0x8000002000177882 */ /* 0x000fe20000000000 */
[----:B------:R-:W-:Y:S01]  /*1240*/  UIADD3 UR24, UR8, 0x200, URZ ;  /* 0x0000020008187890 */ /* 0x000fe2000fffe03f */
[----:B------:R-:W-:Y:S01]  /*1250*/  P2R R6, PR, RZ, 0x1 ;  /* 0x00000001ff067803 */ /* 0x000fe20000000000 */
[----:B------:R-:W-:Y:S01]  /*1260*/  UIADD3 UR26, UR4, 0x200, URZ ;  /* 0x00000200041a7890 */ /* 0x000fe2000fffe03f */
[----:B------:R-:W-:Y:S01]  /*1270*/  UMOV UR25, 0x80000020 ;  /* 0x8000002000197882 */ /* 0x000fe20000000000 */
[----:B------:R-:W-:Y:S01]  /*1280*/  UMOV UR27, 0x80000020 ;  /* 0x80000020001b7882 */ /* 0x000fe20000000000 */
[----:B------:R-:W-:-:S02]  /*1290*/  UIADD3 UR28, UR8, 0x202, URZ ;  /* 0x00000202081c7890 */ /* 0x000fc4000fffe03f */
[----:B------:R-:W-:Y:S01]  /*12a0*/  UIADD3 UR30, UR4, 0x202, URZ ;  /* 0x00000202041e7890 */ /* 0x000fe2000fffe03f */
[----:B------:R-:W-:Y:S01]  /*12b0*/  UMOV UR29, 0x80000020 ;  /* 0x80000020001d7882 */ /* 0x000fe20000000000 */
[----:B------:R-:W-:Y:S01]  /*12c0*/  UMOV UR31, 0x80000020 ;  /* 0x80000020001f7882 */ /* 0x000fe20000000000 */
[----:B------:R-:W-:Y:S01]  /*12d0*/  ULDC UR6, c[0x0][0x604] ;  /* 0x0001810000067ab9 */ /* 0x000fe20000000800 */
[----:B------:R-:W-:-:S04]  /*12e0*/  USHF.L.U32 UR7, UR7, 0x3, URZ ;  /* 0x0000000307077899 */ /* 0x000fc8000800063f */
[----:B------:R-:W-:Y:S01]  /*12f0*/  ULOP3.LUT UR7, UR7, 0x8, URZ, 0xc, !UPT ;  /* 0x0000000807077892 */ /* 0x000fe2000f8e0c3f */
[----:B------:R-:W-:Y:S02]  /*1300*/  WARPGROUP.DEPBAR.LE gsb0, 0x0 ;  /* 0x00008000000079c5 */ /* 0x000fe40000010000 */
[----:B------:R-:W-:-:S06]  /*1310*/  WARPGROUP.ARRIVE ;  /* 0x00000000000079c5 */ /* 0x000fcc0000000000 */
[----:B------:R-:W-:Y:S03]  /*1320*/  HGMMA.64x64x16.F32.BF16 R24, gdesc[UR12], R24, gsb0 ;  /* 0x00e000000c1879f0 */ /* 0x000fe60008001818 */
        /* <DEDUP_REMOVED lines=13> */
[----:B------:R-:W-:Y:S02]  /*1400*/  FSEL R25, R25, -INF , P2 ;  /* 0xff80000019197808 */ /* 0x000fe40001000000 */
[----:B------:R-:W-:Y:S02]  /*1410*/  FSEL R31, R31, -INF , P2 ;  /* 0xff8000001f1f7808 */ /* 0x000fe40001000000 */
[----:B------:R-:W-:Y:S01]  /*1420*/  ISETP.GE.AND P2, PT, R0, R11, PT ;  /* 0x0000000b0000720c */ /* 0x000fe20003f46270 */
[----:B------:R-:W-:Y:S01]  /*1430*/  VIADD R11, R5, 0x21 ;  /* 0x00000021050b7836 */ /* 0x000fe20000000000 */
[----:B------:R-:W-:-:S02]  /*1440*/  FSEL R24, R24, -INF , P4 ;  /* 0xff80000018187808 */ /* 0x000fc40002000000 */
[----:B------:R-:W-:Y:S02]  /*1450*/  FSEL R29, R29, -INF , P3 ;  /* 0xff8000001d1d7808 */ /* 0x000fe40001800000 */
[----:B------:R-:W-:Y:S02]  /*1460*/  FSEL R35, R35, -INF , P3 ;  /* 0xff80000023237808 */ /* 0x000fe40001800000 */
[----:B------:R-:W-:Y:S02]  /*1470*/  ISETP.GE.AND P3, PT, R0, R11, PT ;  /* 0x0000000b0000720c */ /* 0x000fe40003f66270 */
[----:B------:R-:W-:Y:S02]  /*1480*/  FSEL R28, R28, -INF , P6 ;  /* 0xff8000001c1c7808 */ /* 0x000fe40003000000 */
[----:B------:R-:W-:Y:S02]  /*1490*/  FMNMX R11, R24, R25, !PT ;  /* 0x00000019180b7209 */ /* 0x000fe40007800000 */
[----:B------:R-:W-:-:S02]  /*14a0*/  FSEL R30, R30, -INF , P4 ;  /* 0xff8000001e1e7808 */ /* 0x000fc40002000000 */
[----:B------:R-:W-:Y:S02]  /*14b0*/  ISETP.GE.AND P4, PT, R0, R7, PT ;  /* 0x000000070000720c */ /* 0x000fe40003f86270 */
[C---:B------:R-:W-:Y:S02]  /*14c0*/  IADD3 R7, R5.reuse, 0x20, RZ ;  /* 0x0000002005077810 */ /* 0x040fe40007ffe0ff */
[----:B------:R-:W-:Y:S02]  /*14d0*/  FMNMX R2, R28, R11, !PT ;  /* 0x0000000b1c027209 */ /* 0x000fe40007800000 */
[----:B------:R-:W-:Y:S02]  /*14e0*/  FSEL R34, R34, -INF , P6 ;  /* 0xff80000022227808 */ /* 0x000fe40003000000 */
[----:B------:R-:W-:Y:S02]  /*14f0*/  ISETP.GE.AND P6, PT, R0, R7, PT ;  /* 0x000000070000720c */ /* 0x000fe40003fc6270 */
[----:B------:R-:W-:-:S02]  /*1500*/  IADD3 R7, R5, 0x28, RZ ;  /* 0x0000002805077810 */ /* 0x000fc40007ffe0ff */
[----:B------:R-:W-:Y:S02]  /*1510*/  FSEL R32, R32, -INF , P1 ;  /* 0xff80000020207808 */ /* 0x000fe40000800000 */
[----:B------:R-:W-:Y:S02]  /*1520*/  FMNMX R11, R29, R2, !PT ;  /* 0x000000021d0b7209 */ /* 0x000fe40007800000 */
[----:B------:R-:W-:Y:S02]  /*1530*/  FSEL R38, R38, -INF , P1 ;  /* 0xff80000026267808 */ /* 0x000fe40000800000 */
[----:B------:R-:W-:Y:S01]  /*1540*/  ISETP.GE.AND P1, PT, R0, R7, PT ;  /* 0x000000070000720c */ /* 0x000fe20003f26270 */
[----:B------:R-:W-:Y:S01]  /*1550*/  VIADD R7, R5, 0x29 ;  /* 0x0000002905077836 */ /* 0x000fe20000000000 */
[----:B------:R-:W-:Y:S02]  /*1560*/  FSEL R33, R33, -INF , P5 ;  /* 0xff80000021217808 */ /* 0x000fe40002800000 */
[----:B------:R-:W-:-:S02]  /*1570*/  FMNMX R2, R32, R11, !PT ;  /* 0x0000000b20027209 */ /* 0x000fc40007800000 */
[----:B------:R-:W-:Y:S02]  /*1580*/  FSEL R36, R36, -INF , P4 ;  /* 0xff80000024247808 */ /* 0x000fe40002000000 */
[----:B------:R-:W-:Y:S01]  /*1590*/  FMNMX R11, R33, R2, !PT ;  /* 0x00000002210b7209 */ /* 0x000fe20007800000 */
[C---:B------:R-:W-:Y:S01]  /*15a0*/  VIADD R2, R0.reuse, 0x8 ;  /* 0x0000000800027836 */ /* 0x040fe20000000000 */
[----:B------:R-:W-:Y:S02]  /*15b0*/  FSEL R39, R39, -INF , P5 ;  /* 0xff80000027277808 */ /* 0x000fe40002800000 */
[----:B------:R-:W-:Y:S02]  /*15c0*/  ISETP.GE.AND P5, PT, R0, R7, PT ;  /* 0x000000070000720c */ /* 0x000fe40003fa6270 */
[----:B------:R-:W-:Y:S02]  /*15d0*/  IADD3 R7, R5, 0x38, RZ ;  /* 0x0000003805077810 */ /* 0x000fe40007ffe0ff */
[----:B------:R-:W-:-:S02]  /*15e0*/  FSEL R37, R37, -INF , P2 ;  /* 0xff80000025257808 */ /* 0x000fc40001000000 */
[----:B------:R-:W-:Y:S02]  /*15f0*/  FMNMX R4, R36, R11, !PT ;  /* 0x0000000b24047209 */ /* 0x000fe40007800000 */
[----:B------:R-:W-:Y:S02]  /*1600*/  FSEL R42, R42, -INF , P4 ;  /* 0xff8000002a2a7808 */ /* 0x000fe40002000000 */
[----:B------:R-:W-:Y:S01]  /*1610*/  ISETP.GE.AND P4, PT, R0, R7, PT ;  /* 0x000000070000720c */ /* 0x000fe20003f86270 */
[----:B------:R-:W-:Y:S01]  /*1620*/  VIADD R7, R5, 0x39 ;  /* 0x0000003905077836 */ /* 0x000fe20000000000 */
[----:B------:R-:W-:Y:S02]  /*1630*/  FSEL R40, R40, -INF , P6 ;  /* 0xff80000028287808 */ /* 0x000fe40003000000 */
[----:B------:R-:W-:Y:S02]  /*1640*/  FMNMX R11, R37, R4, !PT ;  /* 0x00000004250b7209 */ /* 0x000fe40007800000 */
[----:B------:R-:W-:-:S02]  /*1650*/  FSEL R43, R43, -INF , P2 ;  /* 0xff8000002b2b7808 */ /* 0x000fc40001000000 */
[----:B------:R-:W-:Y:S02]  /*1660*/  FSEL R52, R52, -INF , P4 ;  /* 0xff80000034347808 */ /* 0x000fe40002000000 */
[----:B------:R-:W-:Y:S02]  /*1670*/  FSEL R41, R41, -INF , P3 ;  /* 0xff80000029297808 */ /* 0x000fe40001800000 */
[----:B------:R-:W-:Y:S02]  /*1680*/  FMNMX R4, R40, R11, !PT ;  /* 0x0000000b28047209 */ /* 0x000fe40007800000 */
[----:B------:R-:W-:Y:S02]  /*1690*/  ISETP.GE.AND P2, PT, R0, R7, PT ;  /* 0x000000070000720c */ /* 0x000fe40003f46270 */
[----:B------:R-:W-:Y:S02]  /*16a0*/  ISETP.GE.AND P4, PT, R2, R5, PT ;  /* 0x000000050200720c */ /* 0x000fe40003f86270 */
[----:B------:R-:W-:-:S02]  /*16b0*/  IADD3 R7, R5, 0x30, RZ ;  /* 0x0000003005077810 */ /* 0x000fc40007ffe0ff */
[----:B------:R-:W-:Y:S02]  /*16c0*/  FSEL R44, R44, -INF , P1 ;  /* 0xff8000002c2c7808 */ /* 0x000fe40000800000 */
[----:B------:R-:W-:Y:S02]  /*16d0*/  FMNMX R11, R41, R4, !PT ;  /* 0x00000004290b7209 */ /* 0x000fe40007800000 */
[----:B------:R-:W-:Y:S02]  /*16e0*/  FSEL R53, R53, -INF , P2 ;  /* 0xff80000035357808 */ /* 0x000fe40001000000 */
[----:B------:R-:W-:Y:S02]  /*16f0*/  FSEL R26, R26, -INF , P4 ;  /* 0xff8000001a1a7808 */ /* 0x000fe40002000000 */
[----:B------:R-:W-:Y:S02]  /*1700*/  ISETP.GE.AND P2, PT, R0, R7, PT ;  /* 0x000000070000720c */ /* 0x000fe40003f46270 */
[----:B------:R-:W-:-:S02]  /*1710*/  ISETP.GT.AND P4, PT, R2, R5, PT ;  /* 0x000000050200720c */ /* 0x000fc40003f84270 */
[----:B------:R-:W-:Y:S02]  /*1720*/  IADD3 R7, R5, 0x31, RZ ;  /* 0x0000003105077810 */ /* 0x000fe40007ffe0ff */
[----:B------:R-:W-:Y:S02]  /*1730*/  FSEL R45, R45, -INF , P5 ;  /* 0xff8000002d2d7808 */ /* 0x000fe40002800000 */
[----:B------:R-:W-:Y:S02]  /*1740*/  FMNMX R4, R44, R11, !PT ;  /* 0x0000000b2c047209 */ /* 0x000fe40007800000 */
[----:B------:R-:W-:Y:S02]  /*1750*/  FSEL R27, R27, -INF , P4 ;  /* 0xff8000001b1b7808 */ /* 0x000fe40002000000 */
[----:B------:R-:W-:Y:S02]  /*1760*/  ISETP.GE.AND P4, PT, R0, R7, PT ;  /* 0x000000070000720c */ /* 0x000fe40003f86270 */
[----:B------:R-:W-:-:S02]  /*1770*/  FSEL R48, R48, -INF , P2 ;  /* 0xff80000030307808 */ /* 0x000fc40001000000 */
[----:B------:R-:W-:Y:S02]  /*1780*/  FMNMX R7, R45, R4, !PT ;  /* 0x000000042d077209 */ /* 0x000fe40007800000 */
[----:B------:R-:W-:Y:S02]  /*1790*/  FSEL R49, R49, -INF , P4 ;  /* 0xff80000031317808 */ /* 0x000fe40002000000 */
[----:B------:R-:W-:Y:S02]  /*17a0*/  FMNMX R4, R48, R7, !PT ;  /* 0x0000000730047209 */ /* 0x000fe40007800000 */
[----:B------:R-:W-:Y:S02]  /*17b0*/  FSEL R46, R46, -INF , P6 ;  /* 0xff8000002e2e7808 */ /* 0x000fe40003000000 */
[----:B------:R-:W-:Y:S02]  /*17c0*/  FMNMX R7, R49, R4, !PT ;  /* 0x0000000431077209 */ /* 0x000fe40007800000 */
[----:B------:R-:W-:-:S02]  /*17d0*/  FSEL R50, R50, -INF , P1 ;  /* 0xff80000032327808 */ /* 0x000fc40000800000 */
[----:B------:R-:W-:Y:S02]  /*17e0*/  FMNMX R4, R52, R7, !PT ;  /* 0x0000000734047209 */ /* 0x000fe40007800000 */
[----:B------:R-:W-:Y:S02]  /*17f0*/  FSEL R47, R47, -INF , P3 ;  /* 0xff8000002f2f7808 */ /* 0x000fe40001800000 */
[----:B------:R-:W-:Y:S02]  /*1800*/  FMNMX R8, R53, R4, !PT ;  /* 0x0000000435087209 */ /* 0x000fe40007800000 */
[----:B------:R-:W-:Y:S02]  /*1810*/  FSEL R51, R51, -INF , P5 ;  /* 0xff80000033337808 */ /* 0x000fe40002800000 */
[----:B------:R-:W-:Y:S01]  /*1820*/  FSEL R54, R54, -INF , P2 ;  /* 0xff80000036367808 */ /* 0x000fe20001000000 */
[----:B------:R-:W1:Y:S01]  /*1830*/  SHFL.BFLY PT, R7, R8, 0x1, 0x1f ;  /* 0x0c201f0008077f89 */ /* 0x000e6200000e0000 */
[----:B------:R-:W-:-:S02]  /*1840*/  FSEL R55, R55, -INF , P4 ;  /* 0xff80000037377808 */ /* 0x000fc40002000000 */
[----:B-1----:R-:W-:-:S05]  /*1850*/  FMNMX R10, R8, R7, !PT ;  /* 0x00000007080a7209 */ /* 0x002fca0007800000 */
[----:B------:R-:W1:Y:S02]  /*1860*/  SHFL.BFLY PT, R7, R10, 0x2, 0x1f ;  /* 0x0c401f000a077f89 */ /* 0x000e6400000e0000 */
[----:B-1----:R-:W-:Y:S02]  /*1870*/  FMNMX R4, R10, R7, !PT ;  /* 0x000000070a047209 */ /* 0x002fe40007800000 */
[----:B------:R-:W-:Y:S02]  /*1880*/  FMNMX R7, R26, R27, !PT ;  /* 0x0000001b1a077209 */ /* 0x000fe40007800000 */
[----:B------:R-:W-:-:S04]  /*1890*/  FSETP.NEU.AND P0, PT, R4, -INF , PT ;  /* 0xff8000000400780b */ /* 0x000fc80003f0d000 */
[----:B------:R-:W-:Y:S02]  /*18a0*/  FSEL R11, R4, RZ, P0 ;  /* 0x000000ff040b7208 */ /* 0x000fe40000000000 */
[----:B------:R-:W-:Y:S02]  /*18b0*/  ISETP.NE.AND P0, PT, R6, RZ, PT ;  /* 0x000000ff0600720c */ /* 0x000fe40003f05270 */
[----:B------:R-:W-:Y:S01]  /*18c0*/  FMNMX R6, R30, R7, !PT ;  /* 0x000000071e067209 */ /* 0x000fe20007800000 */
[----:B------:R-:W-:-:S03]  /*18d0*/  FMUL R11, R11, UR6 ;  /* 0x000000060b0b7c20 */ /* 0x000fc60008400000 */
[----:B------:R-:W-:Y:S01]  /*18e0*/  FMNMX R7, R31, R6, !PT ;  /* 0x000000061f077209 */ /* 0x000fe20007800000 */
[--C-:B------:R-:W-:Y:S01]  /*18f0*/  FFMA R24, R24, UR6, -R11.reuse ;  /* 0x0000000618187c23 */ /* 0x100fe2000800080b */
[--C-:B------:R-:W-:Y:S01]  /*1900*/  FFMA R28, R28, UR6, -R11.reuse ;  /* 0x000000061c1c7c23 */ /* 0x100fe2000800080b */
[--C-:B------:R-:W-:Y:S01]  /*1910*/  FFMA R25, R25, UR6, -R11.reuse ;  /* 0x0000000619197c23 */ /* 0x100fe2000800080b */
[----:B------:R-:W-:Y:S01]  /*1920*/  FMNMX R6, R34, R7, !PT ;  /* 0x0000000722067209 */ /* 0x000fe20007800000 */
[--C-:B------:R-:W-:Y:S01]  /*1930*/  FFMA R29, R29, UR6, -R11.reuse ;  /* 0x000000061d1d7c23 */ /* 0x100fe2000800080b */
[----:B------:R-:W-:Y:S01]  /*1940*/  FSETP.GEU.AND P6, PT, R24, -126, PT ;  /* 0xc2fc00001800780b */ /* 0x000fe20003fce000 */
        /* <DEDUP_REMOVED lines=12> */
[----:B------:R-:W-:Y:S01]  /*1a10*/  @!P6 FMUL R24, R24, 0.5 ;  /* 0x3f0000001818e820 */ /* 0x000fe20000400000 */
[----:B------:R-:W-:Y:S01]  /*1a20*/  FMNMX R6, R42, R7, !PT ;  /* 0x000000072a067209 */ /* 0x000fe20007800000 */
[--C-:B------:R-:W-:Y:S01]  /*1a30*/  FFMA R48, R48, UR6, -R11.reuse ;  /* 0x0000000630307c23 */ /* 0x100fe2000800080b */
[----:B------:R-:W-:Y:S01]  /*1a40*/  FSETP.GEU.AND P4, PT, R33, -126, PT ;  /* 0xc2fc00002100780b */ /* 0x000fe20003f8e000 */
[----:B------:R-:W-:Y:S01]  /*1a50*/  @!P1 FMUL R28, R28, 0.5 ;  /* 0x3f0000001c1c9820 */ /* 0x000fe20000400000 */
[----:B------:R-:W-:Y:S01]  /*1a60*/  FMNMX R7, R43, R6, !PT ;  /* 0x000000062b077209 */ /* 0x000fe20007800000 */
[----:B------:R-:W1:Y:S01]  /*1a70*/  MUFU.EX2 R72, R24 ;  /* 0x0000001800487308 */ /* 0x000e620000000800 */
[----:B------:R-:W-:Y:S01]  /*1a80*/  FSETP.GEU.AND P2, PT, R32, -126, PT ;  /* 0xc2fc00002000780b */ /* 0x000fe20003f4e000 */
[----:B------:R-:W-:Y:S01]  /*1a90*/  @!P3 FMUL R25, R25, 0.5 ;  /* 0x3f0000001919b820 */ /* 0x000fe20000400000 */
[----:B------:R-:W-:Y:S01]  /*1aa0*/  FMNMX R6, R46, R7, !PT ;  /* 0x000000072e067209 */ /* 0x000fe20007800000 */
[--C-:B------:R-:W-:Y:S01]  /*1ab0*/  FFMA R49, R49, UR6, -R11.reuse ;  /* 0x0000000631317c23 */ /* 0x100fe2000800080b */
[--C-:B------:R-:W-:Y:S01]  /*1ac0*/  FFMA R44, R44, UR6, -R11.reuse ;  /* 0x000000062c2c7c23 */ /* 0x100fe2000800080b */
[----:B------:R-:W-:Y:S01]  /*1ad0*/  @!P5 FMUL R29, R29, 0.5 ;  /* 0x3f0000001d1dd820 */ /* 0x000fe20000400000 */
[----:B------:R-:W-:Y:S01]  /*1ae0*/  FMNMX R7, R47, R6, !PT ;  /* 0x000000062f077209 */ /* 0x000fe20007800000 */
[----:B------:R-:W2:Y:S01]  /*1af0*/  MUFU.EX2 R74, R28 ;  /* 0x0000001c004a7308 */ /* 0x000ea20000000800 */
[--C-:B------:R-:W-:Y:S01]  /*1b00*/  FFMA R45, R45, UR6, -R11.reuse ;  /* 0x000000062d2d7c23 */ /* 0x100fe2000800080b */
[----:B------:R-:W-:Y:S01]  /*1b10*/  @!P4 FMUL R33, R33, 0.5 ;  /* 0x3f0000002121c820 */ /* 0x000fe20000400000 */
[----:B------:R-:W-:Y:S01]  /*1b20*/  FMNMX R6, R50, R7, !PT ;  /* 0x0000000732067209 */ /* 0x000fe20007800000 */
[--C-:B------:R-:W-:Y:S01]  /*1b30*/  FFMA R52, R52, UR6, -R11.reuse ;  /* 0x0000000634347c23 */ /* 0x100fe2000800080b */
[----:B------:R-:W-:Y:S01]  /*1b40*/  FFMA R53, R53, UR6, -R11 ;  /* 0x0000000635357c23 */ /* 0x000fe2000800080b */
[----:B------:R-:W-:Y:S01]  /*1b50*/  @!P2 FMUL R32, R32, 0.5 ;  /* 0x3f0000002020a820 */ /* 0x000fe20000400000 */
[----:B------:R-:W-:Y:S01]  /*1b60*/  FMNMX R7, R51, R6, !PT ;  /* 0x0000000633077209 */ /* 0x000fe20007800000 */
[----:B------:R-:W3:Y:S01]  /*1b70*/  MUFU.EX2 R25, R25 ;  /* 0x0000001900197308 */ /* 0x000ee20000000800 */
[----:B-1----:R-:W-:Y:S01]  /*1b80*/  @!P6 FMUL R72, R72, R72 ;  /* 0x000000484848e220 */ /* 0x002fe20000400000 */
[----:B------:R-:W-:-:S02]  /*1b90*/  FSETP.GEU.AND P6, PT, R36, -126, PT ;  /* 0xc2fc00002400780b */ /* 0x000fc40003fce000 */
[----:B------:R-:W-:-:S04]  /*1ba0*/  FMNMX R6, R54, R7, !PT ;  /* 0x0000000736067209 */ /* 0x000fc80007800000 */
[----:B------:R-:W-:Y:S01]  /*1bb0*/  FMNMX R6, R55, R6, !PT ;  /* 0x0000000637067209 */ /* 0x000fe20007800000 */
[----:B--2---:R-:W-:Y:S01]  /*1bc0*/  @!P1 FMUL R74, R74, R74 ;  /* 0x0000004a4a4a9220 */ /* 0x004fe20000400000 */
[----:B------:R-:W-:Y:S01]  /*1bd0*/  FSETP.GEU.AND P1, PT, R40, -126, PT ;  /* 0xc2fc00002800780b */ /* 0x000fe20003f2e000 */
[----:B------:R-:W1:Y:S02]  /*1be0*/  MUFU.EX2 R29, R29 ;  /* 0x0000001d001d7308 */ /* 0x000e640000000800 */
[----:B------:R-:W2:Y:S02]  /*1bf0*/  SHFL.BFLY PT, R7, R6, 0x1, 0x1f ;  /* 0x0c201f0006077f89 */ /* 0x000ea400000e0000 */
[----:B------:R-:W-:Y:S01]  /*1c00*/  @!P6 FMUL R36, R36, 0.5 ;  /* 0x3f0000002424e820 */ /* 0x000fe20000400000 */
[----:B---3--:R-:W-:Y:S01]  /*1c10*/  @!P3 FMUL R25, R25, R25 ;  /* 0x000000191919b220 */ /* 0x008fe20000400000 */
[----:B------:R-:W-:Y:S02]  /*1c20*/  FSETP.GEU.AND P3, PT, R37, -126, PT ;  /* 0xc2fc00002500780b */ /* 0x000fe40003f6e000 */
[----:B------:R-:W3:Y:S04]  /*1c30*/  MUFU.EX2 R78, R36 ;  /* 0x00000024004e7308 */ /* 0x000ee80000000800 */
[----:B------:R-:W-:-:S04]  /*1c40*/  @!P1 FMUL R40, R40, 0.5 ;  /* 0x3f00000028289820 */ /* 0x000fc80000400000 */
[----:B------:R-:W4:Y:S01]  /*1c50*/  MUFU.EX2 R13, R40 ;  /* 0x00000028000d7308 */ /* 0x000f220000000800 */
[----:B-1----:R-:W-:Y:S01]  /*1c60*/  @!P5 FMUL R29, R29, R29 ;  /* 0x0000001d1d1dd220 */ /* 0x002fe20000400000 */
[----:B------:R-:W-:Y:S01]  /*1c70*/  FSETP.GEU.AND P5, PT, R41, -126, PT ;  /* 0xc2fc00002900780b */ /* 0x000fe20003fae000 */
[----:B------:R-:W-:-:S05]  /*1c80*/  @!P3 FMUL R37, R37, 0.5 ;  /* 0x3f0000002525b820 */ /* 0x000fca0000400000 */
[----:B------:R-:W1:Y:S01]  /*1c90*/  MUFU.EX2 R76, R32 ;  /* 0x00000020004c7308 */ /* 0x000e620000000800 */
[----:B---3--:R-:W-:Y:S01]  /*1ca0*/  @!P6 FMUL R78, R78, R78 ;  /* 0x0000004e4e4ee220 */ /* 0x008fe20000400000 */
[----:B--2---:R-:W-:Y:S02]  /*1cb0*/  FMNMX R7, R6, R7, !PT ;  /* 0x0000000706077209 */ /* 0x004fe40007800000 */
[----:B------:R-:W-:-:S03]  /*1cc0*/  FSETP.GEU.AND P6, PT, R48, -126, PT ;  /* 0xc2fc00003000780b */ /* 0x000fc60003fce000 */
[----:B------:R-:W2:Y:S01]  /*1cd0*/  SHFL.BFLY PT, R6, R7, 0x2, 0x1f ;  /* 0x0c401f0007067f89 */ /* 0x000ea200000e0000 */
[----:B------:R-:W3:Y:S01]  /*1ce0*/  MUFU.EX2 R33, R33 ;  /* 0x0000002100217308 */ /* 0x000ee20000000800 */
[----:B----4-:R-:W-:Y:S01]  /*1cf0*/  @!P1 FMUL R13, R13, R13 ;  /* 0x0000000d0d0d9220 */ /* 0x010fe20000400000 */
[----:B------:R-:W-:Y:S01]  /*1d00*/  FSETP.GEU.AND P1, PT, R49, -126, PT ;  /* 0xc2fc00003100780b */ /* 0x000fe20003f2e000 */
[----:B------:R-:W-:Y:S02]  /*1d10*/  @!P5 FMUL R41, R41, 0.5 ;  /* 0x3f0000002929d820 */ /* 0x000fe40000400000 */
[----:B------:R-:W-:Y:S01]  /*1d20*/  FADD R8, R72, R13 ;  /* 0x0000000d48087221 */ /* 0x000fe20000000000 */
[----:B------:R-:W-:Y:S02]  /*1d30*/  F2FP.BF16.F32.PACK_AB R72, R25, R72 ;  /* 0x000000481948723e */ /* 0x000fe400000010ff */
[----:B------:R-:W4:Y:S01]  /*1d40*/  MUFU.EX2 R37, R37 ;  /* 0x0000002500257308 */ /* 0x000f220000000800 */
[----:B-1----:R-:W-:Y:S01]  /*1d50*/  @!P2 FMUL R76, R76, R76 ;  /* 0x0000004c4c4ca220 */ /* 0x002fe20000400000 */
[----:B------:R-:W-:Y:S01]  /*1d60*/  FSETP.GEU.AND P2, PT, R44, -126, PT ;  /* 0xc2fc00002c00780b */ /* 0x000fe20003f4e000 */
[----:B------:R-:W-:-:S04]  /*1d70*/  @!P6 FMUL R48, R48, 0.5 ;  /* 0x3f0000003030e820 */ /* 0x000fc80000400000 */
[----:B------:R-:W-:Y:S01]  /*1d80*/  @!P1 FMUL R49, R49, 0.5 ;  /* 0x3f00000031319820 */ /* 0x000fe20000400000 */
[----:B------:R-:W1:Y:S01]  /*1d90*/  MUFU.EX2 R80, R41 ;  /* 0x0000002900507308 */ /* 0x000e620000000800 */
[----:B---3--:R-:W-:Y:S01]  /*1da0*/  @!P4 FMUL R33, R33, R33 ;  /* 0x000000212121c220 */ /* 0x008fe20000400000 */
[----:B------:R-:W-:Y:S02]  /*1db0*/  FSETP.GEU.AND P4, PT, R45, -126, PT ;  /* 0xc2fc00002d00780b */ /* 0x000fe40003f8e000 */
[----:B--2---:R-:W-:-:S03]  /*1dc0*/  FMNMX R7, R7, R6, !PT ;  /* 0x0000000607077209 */ /* 0x004fc60007800000 */
[----:B------:R-:W-:Y:S01]  /*1dd0*/  @!P2 FMUL R44, R44, 0.5 ;  /* 0x3f0000002c2ca820 */ /* 0x000fe20000400000 */
[----:B----4-:R-:W-:Y:S01]  /*1de0*/  @!P3 FMUL R37, R37, R37 ;  /* 0x000000252525b220 */ /* 0x010fe20000400000 */
[----:B------:R-:W2:Y:S01]  /*1df0*/  MUFU.EX2 R11, R48 ;  /* 0x00000030000b7308 */ /* 0x000ea20000000800 */
[----:B------:R-:W-:-:S05]  /*1e00*/  FSETP.NEU.AND P3, PT, R7, -INF , PT ;  /* 0xff8000000700780b */ /* 0x000fca0003f6d000 */
[----:B------:R-:W-:Y:S01]  /*1e10*/  @!P4 FMUL R45, R45, 0.5 ;  /* 0x3f0000002d2dc820 */ /* 0x000fe20000400000 */
[----:B------:R-:W-:Y:S01]  /*1e20*/  FSEL R6, R7, RZ, P3 ;  /* 0x000000ff07067208 */ /* 0x000fe20001800000 */
[----:B-1----:R-:W-:Y:S01]  /*1e30*/  @!P5 FMUL R80, R80, R80 ;  /* 0x000000505050d220 */ /* 0x002fe20000400000 */
[----:B------:R-:W1:Y:S01]  /*1e40*/  MUFU.EX2 R84, R49 ;  /* 0x0000003100547308 */ /* 0x000e620000000800 */
[----:B------:R-:W-:Y:S02]  /*1e50*/  FSETP.GEU.AND P5, PT, R53, -126, PT ;  /* 0xc2fc00003500780b */ /* 0x000fe40003fae000 */
[----:B------:R-:W-:Y:S01]  /*1e60*/  FMUL R6, R6, UR6 ;  /* 0x0000000606067c20 */ /* 0x000fe20008400000 */
[----:B------:R-:W-:-:S03]  /*1e70*/  FSETP.GEU.AND P3, PT, R52, -126, PT ;  /* 0xc2fc00003400780b */ /* 0x000fc60003f6e000 */
[--C-:B------:R-:W-:Y:S01]  /*1e80*/  FFMA R30, R30, UR6, -R6.reuse ;  /* 0x000000061e1e7c23 */ /* 0x100fe20008000806 */
[----:B------:R-:W3:Y:S01]  /*1e90*/  MUFU.EX2 R15, R44 ;  /* 0x0000002c000f7308 */ /* 0x000ee20000000800 */
[--C-:B------:R-:W-:Y:S01]  /*1ea0*/  FFMA R31, R31, UR6, -R6.reuse ;  /* 0x000000061f1f7c23 */ /* 0x100fe20008000806 */
[--C-:B------:R-:W-:Y:S01]  /*1eb0*/  FFMA R26, R26, UR6, -R6.reuse ;  /* 0x000000061a1a7c23 */ /* 0x100fe20008000806 */
[--C-:B------:R-:W-:Y:S01]  /*1ec0*/  FFMA R27, R27, UR6, -R6.reuse ;  /* 0x000000061b1b7c23 */ /* 0x100fe20008000806 */
[----:B--2---:R-:W-:Y:S01]  /*1ed0*/  @!P6 FMUL R11, R11, R11 ;  /* 0x0000000b0b0be220 */ /* 0x004fe20000400000 */
[----:B------:R-:W-:Y:S01]  /*1ee0*/  FSETP.GEU.AND P6, PT, R30, -126, PT ;  /* 0xc2fc00001e00780b */ /* 0x000fe20003fce000 */
[----:B------:R-:W-:Y:S01]  /*1ef0*/  @!P5 FMUL R53, R53, 0.5 ;  /* 0x3f0000003535d820 */ /* 0x000fe20000400000 */
[--C-:B------:R-:W-:Y:S01]  /*1f00*/  FFMA R35, R35, UR6, -R6.reuse ;  /* 0x0000000623237c23 */ /* 0x100fe20008000806 */
[----:B------:R-:W2:Y:S01]  /*1f10*/  MUFU.EX2 R82, R45 ;  /* 0x0000002d00527308 */ /* 0x000ea20000000800 */
[----:B-1----:R-:W-:Y:S01]  /*1f20*/  @!P1 FMUL R84, R84, R84 ;  /* 0x0000005454549220 */ /* 0x002fe20000400000 */
[----:B------:R-:W-:Y:S01]  /*1f30*/  FSETP.GEU.AND P1, PT, R31, -126, PT ;  /* 0xc2fc00001f00780b */ /* 0x000fe20003f2e000 */
[----:B------:R-:W-:Y:S01]  /*1f40*/  @!P3 FMUL R52, R52, 0.5 ;  /* 0x3f0000003434b820 */ /* 0x000fe20000400000 */
[--C-:B------:R-:W-:Y:S01]  /*1f50*/  FFMA R42, R42, UR6, -R6.reuse ;  /* 0x000000062a2a7c23 */ /* 0x100fe20008000806 */
[--C-:B------:R-:W-:Y:S01]  /*1f60*/  FFMA R50, R50, UR6, -R6.reuse ;  /* 0x0000000632327c23 */ /* 0x100fe20008000806 */
[--C-:B------:R-:W-:Y:S01]  /*1f70*/  FFMA R34, R34, UR6, -R6.reuse ;  /* 0x0000000622227c23 */ /* 0x100fe20008000806 */
[--C-:B------:R-:W-:Y:S01]  /*1f80*/  FFMA R38, R38, UR6, -R6.reuse ;  /* 0x0000000626267c23 */ /* 0x100fe20008000806 */
[----:B------:R-:W1:Y:S01]  /*1f90*/  MUFU.EX2 R86, R53 ;  /* 0x0000003500567308 */ /* 0x000e620000000800 */
[----:B---3--:R-:W-:Y:S01]  /*1fa0*/  @!P2 FMUL R15, R15, R15 ;  /* 0x0000000f0f0fa220 */ /* 0x008fe20000400000 */
[----:B------:R-:W-:Y:S01]  /*1fb0*/  FSETP.GEU.AND P2, PT, R26, -126, PT ;  /* 0xc2fc00001a00780b */ /* 0x000fe20003f4e000 */
[----:B------:R-:W-:Y:S01]  /*1fc0*/  @!P6 FMUL R30, R30, 0.5 ;  /* 0x3f0000001e1ee820 */ /* 0x000fe20000400000 */
[--C-:B------:R-:W-:Y:S01]  /*1fd0*/  FFMA R39, R39, UR6, -R6.reuse ;  /* 0x0000000627277c23 */ /* 0x100fe20008000806 */
[--C-:B------:R-:W-:Y:S01]  /*1fe0*/  FFMA R46, R46, UR6, -R6.reuse ;  /* 0x000000062e2e7c23 */ /* 0x100fe20008000806 */
[--C-:B------:R-:W-:Y:S01]  /*1ff0*/  FFMA R43, R43, UR6, -R6.reuse ;  /* 0x000000062b2b7c23 */ /* 0x100fe20008000806 */
[----:B------:R-:W-:Y:S01]  /*2000*/  @!P1 FMUL R31, R31, 0.5 ;  /* 0x3f0000001f1f9820 */ /* 0x000fe20000400000 */
[----:B------:R-:W3:Y:S01]  /*2010*/  MUFU.EX2 R75, R30 ;  /* 0x0000001e004b7308 */ /* 0x000ee20000000800 */
[----:B--2---:R-:W-:Y:S01]  /*2020*/  @!P4 FMUL R82, R82, R82 ;  /* 0x000000525252c220 */ /* 0x004fe20000400000 */
[----:B------:R-:W-:Y:S01]  /*2030*/  FSETP.GEU.AND P4, PT, R27, -126, PT ;  /* 0xc2fc00001b00780b */ /* 0x000fe20003f8e000 */
[--C-:B------:R-:W-:Y:S01]  /*2040*/  FFMA R47, R47, UR6, -R6.reuse ;  /* 0x000000062f2f7c23 */ /* 0x100fe20008000806 */
[--C-:B------:R-:W-:Y:S01]  /*2050*/  FFMA R51, R51, UR6, -R6.reuse ;  /* 0x0000000633337c23 */ /* 0x100fe20008000806 */
[--C-:B------:R-:W-:Y:S01]  /*2060*/  FFMA R54, R54, UR6, -R6.reuse ;  /* 0x0000000636367c23 */ /* 0x100fe20008000806 */
[----:B------:R-:W-:Y:S01]  /*2070*/  FFMA R6, R55, UR6, -R6 ;  /* 0x0000000637067c23 */ /* 0x000fe20008000806 */
[----:B------:R-:W-:Y:S01]  /*2080*/  @!P2 FMUL R26, R26, 0.5 ;  /* 0x3f0000001a1aa820 */ /* 0x000fe20000400000 */
[----:B------:R-:W2:Y:S01]  /*2090*/  MUFU.EX2 R12, R31 ;  /* 0x0000001f000c7308 */ /* 0x000ea20000000800 */
[----:B-1----:R-:W-:Y:S01]  /*20a0*/  @!P5 FMUL R86, R86, R86 ;  /* 0x000000565656d220 */ /* 0x002fe20000400000 */
[----:B------:R-:W-:Y:S01]  /*20b0*/  FSETP.GEU.AND P5, PT, R35, -126, PT ;  /* 0xc2fc00002300780b */ /* 0x000fe20003fae000 */
[----:B------:R-:W-:Y:S01]  /*20c0*/  FADD R19, R76, R11 ;  /* 0x0000000b4c137221 */ /* 0x000fe20000000000 */
[----:B------:R-:W-:Y:S01]  /*20d0*/  FADD R21, R33, R84 ;  /* 0x0000005421157221 */ /* 0x000fe20000000000 */
[----:B------:R-:W-:Y:S01]  /*20e0*/  FADD R20, R29, R82 ;  /* 0x000000521d147221 */ /* 0x000fe20000000000 */
[----:B------:R-:W-:Y:S01]  /*20f0*/  FADD R23, R37, R86 ;  /* 0x0000005625177221 */ /* 0x000fe20000000000 */
[----:B------:R-:W-:Y:S01]  /*2100*/  @!P4 FMUL R27, R27, 0.5 ;  /* 0x3f0000001b1bc820 */ /* 0x000fe20000400000 */
[----:B------:R-:W1:Y:S01]  /*2110*/  MUFU.EX2 R17, R52 ;  /* 0x0000003400117308 */ /* 0x000e620000000800 */
[----:B---3--:R-:W-:Y:S01]  /*2120*/  @!P6 FMUL R75, R75, R75 ;  /* 0x0000004b4b4be220 */ /* 0x008fe20000400000 */
[----:B------:R-:W-:Y:S01]  /*2130*/  FSETP.GEU.AND P6, PT, R42, -126, PT ;  /* 0xc2fc00002a00780b */ /* 0x000fe20003fce000 */
[----:B------:R-:W-:Y:S01]  /*2140*/  FADD R24, R8, R19 ;  /* 0x0000001308187221 */ /* 0x000fe20000000000 */
[----:B------:R-:W-:Y:S01]  /*2150*/  FADD R19, R74, R15 ;  /* 0x0000000f4a137221 */ /* 0x000fe20000000000 */
[----:B------:R-:W-:Y:S01]  /*2160*/  FADD R8, R25, R80 ;  /* 0x0000005019087221 */ /* 0x000fe20000000000 */
[----:B------:R-:W-:Y:S01]  /*2170*/  FADD R23, R20, R23 ;  /* 0x0000001714177221 */ /* 0x000fe20000000000 */
[----:B------:R-:W-:Y:S01]  /*2180*/  @!P5 FMUL R35, R35, 0.5 ;  /* 0x3f0000002323d820 */ /* 0x000fe20000400000 */
[----:B------:R-:W3:Y:S01]  /*2190*/  MUFU.EX2 R73, R26 ;  /* 0x0000001a00497308 */ /* 0x000ee20000000800 */
[----:B--2---:R-:W-:Y:S01]  /*21a0*/  @!P1 FMUL R12, R12, R12 ;  /* 0x0000000c0c0c9220 */ /* 0x004fe20000400000 */
[----:B------:R-:W-:Y:S01]  /*21b0*/  FSETP.GEU.AND P1, PT, R50, -126, PT ;  /* 0xc2fc00003200780b */ /* 0x000fe20003f2e000 */
[----:B------:R-:W-:Y:S01]  /*21c0*/  FADD R8, R8, R21 ;  /* 0x0000001508087221 */ /* 0x000fe20000000000 */
[----:B------:R-:W-:-:S02]  /*21d0*/  F2FP.BF16.F32.PACK_AB R74, R29, R74 ;  /* 0x0000004a1d4a723e */ /* 0x000fc400000010ff */
[----:B------:R-:W-:Y:S01]  /*21e0*/  F2FP.BF16.F32.PACK_AB R76, R33, R76 ;  /* 0x0000004c214c723e */ /* 0x000fe200000010ff */
[----:B------:R-:W-:Y:S01]  /*21f0*/  @!P6 FMUL R42, R42, 0.5 ;  /* 0x3f0000002a2ae820 */ /* 0x000fe20000400000 */
[----:B------:R-:W2:Y:S01]  /*2200*/  MUFU.EX2 R10, R27 ;  /* 0x0000001b000a7308 */ /* 0x000ea20000000800 */
[----:B-1----:R-:W-:Y:S01]  /*2210*/  @!P3 FMUL R17, R17, R17 ;  /* 0x000000111111b220 */ /* 0x002fe20000400000 */
[----:B------:R-:W-:Y:S01]  /*2220*/  FSETP.GEU.AND P3, PT, R34, -126, PT ;  /* 0xc2fc00002200780b */ /* 0x000fe20003f6e000 */
[----:B------:R-:W-:Y:S01]  /*2230*/  FADD R8, R8, R23 ;  /* 0x0000001708087221 */ /* 0x000fe20000000000 */
[----:B------:R-:W-:Y:S01]  /*2240*/  F2FP.BF16.F32.PACK_AB R80, R80, R13 ;  /* 0x0000000d5050723e */ /* 0x000fe200000010ff */
[----:B------:R-:W-:Y:S01]  /*2250*/  FADD R22, R78, R17 ;  /* 0x000000114e167221 */ /* 0x000fe20000000000 */
[----:B------:R-:W-:Y:S01]  /*2260*/  F2FP.BF16.F32.PACK_AB R78, R37, R78 ;  /* 0x0000004e254e723e */ /* 0x000fe200000010ff */
[----:B------:R-:W-:Y:S01]  /*2270*/  @!P1 FMUL R50, R50, 0.5 ;  /* 0x3f00000032329820 */ /* 0x000fe20000400000 */
[----:B------:R-:W1:Y:S01]  /*2280*/  MUFU.EX2 R14, R35 ;  /* 0x00000023000e7308 */ /* 0x000e620000000800 */
[----:B---3--:R-:W-:Y:S01]  /*2290*/  @!P2 FMUL R73, R73, R73 ;  /* 0x000000494949a220 */ /* 0x008fe20000400000 */
[----:B------:R-:W-:Y:S01]  /*22a0*/  FSETP.GEU.AND P2, PT, R38, -126, PT ;  /* 0xc2fc00002600780b */ /* 0x000fe20003f4e000 */
[----:B------:R-:W-:Y:S01]  /*22b0*/  FADD R19, R19, R22 ;  /* 0x0000001613137221 */ /* 0x000fe20000000000 */
[----:B------:R-:W-:-:S02]  /*22c0*/  F2FP.BF16.F32.PACK_AB R82, R82, R15 ;  /* 0x0000000f5252723e */ /* 0x000fc400000010ff */
[----:B------:R-:W-:Y:S01]  /*22d0*/  F2FP.BF16.F32.PACK_AB R84, R84, R11 ;  /* 0x0000000b5454723e */ /* 0x000fe200000010ff */
[----:B------:R-:W-:Y:S01]  /*22e0*/  @!P3 FMUL R34, R34, 0.5 ;  /* 0x3f0000002222b820 */ /* 0x000fe20000400000 */
[----:B------:R-:W3:Y:S01]  /*22f0*/  MUFU.EX2 R42, R42 ;  /* 0x0000002a002a7308 */ /* 0x000ee20000000800 */
[----:B--2---:R-:W-:Y:S01]  /*2300*/  @!P4 FMUL R10, R10, R10 ;  /* 0x0000000a0a0ac220 */ /* 0x004fe20000400000 */
[----:B------:R-:W-:Y:S01]  /*2310*/  FSETP.GEU.AND P4, PT, R39, -126, PT ;  /* 0xc2fc00002700780b */ /* 0x000fe20003f8e000 */
[----:B------:R-:W-:Y:S01]  /*2320*/  FADD R19, R24, R19 ;  /* 0x0000001318137221 */ /* 0x000fe20000000000 */
[----:B------:R-:W-:-:S03]  /*2330*/  F2FP.BF16.F32.PACK_AB R86, R86, R17 ;  /* 0x000000115656723e */ /* 0x000fc600000010ff */
[----:B------:R-:W-:Y:S01]  /*2340*/  @!P2 FMUL R38, R38, 0.5 ;  /* 0x3f0000002626a820 */ /* 0x000fe20000400000 */
[----:B------:R-:W2:Y:S01]  /*2350*/  MUFU.EX2 R77, R34 ;  /* 0x00000022004d7308 */ /* 0x000ea20000000800 */
[----:B-1----:R-:W-:Y:S01]  /*2360*/  @!P5 FMUL R14, R14, R14 ;  /* 0x0000000e0e0ed220 */ /* 0x002fe20000400000 */
[----:B------:R-:W-:-:S05]  /*2370*/  FSETP.GEU.AND P5, PT, R46, -126, PT ;  /* 0xc2fc00002e00780b */ /* 0x000fca0003fae000 */
[----:B------:R-:W-:Y:S01]  /*2380*/  @!P4 FMUL R39, R39, 0.5 ;  /* 0x3f0000002727c820 */ /* 0x000fe20000400000 */
[----:B------:R-:W1:Y:S01]  /*2390*/  MUFU.EX2 R79, R38 ;  /* 0x00000026004f7308 */ /* 0x000e620000000800 */
[----:B---3--:R-:W-:Y:S01]  /*23a0*/  @!P6 FMUL R42, R42, R42 ;  /* 0x0000002a2a2ae220 */ /* 0x008fe20000400000 */
[----:B------:R-:W-:-:S03]  /*23b0*/  FSETP.GEU.AND P6, PT, R54, -126, PT ;  /* 0xc2fc00003600780b */ /* 0x000fc60003fce000 */
[----:B------:R-:W-:Y:S01]  /*23c0*/  FADD R26, R73, R42 ;  /* 0x0000002a491a7221 */ /* 0x000fe20000000000 */
[----:B------:R-:W-:Y:S01]  /*23d0*/  F2FP.BF16.F32.PACK_AB R73, R10, R73 ;  /* 0x000000490a49723e */ /* 0x000fe200000010ff */
[----:B------:R-:W-:Y:S01]  /*23e0*/  @!P5 FMUL R46, R46, 0.5 ;  /* 0x3f0000002e2ed820 */ /* 0x000fe20000400000 */
[----:B------:R-:W3:Y:S01]  /*23f0*/  MUFU.EX2 R16, R39 ;  /* 0x0000002700107308 */ /* 0x000ee20000000800 */
[----:B--2---:R-:W-:Y:S01]  /*2400*/  @!P3 FMUL R77, R77, R77 ;  /* 0x0000004d4d4db220 */ /* 0x004fe20000400000 */
[----:B------:R-:W-:-:S05]  /*2410*/  FSETP.GEU.AND P3, PT, R43, -126, PT ;  /* 0xc2fc00002b00780b */ /* 0x000fca0003f6e000 */
[----:B------:R-:W-:Y:S01]  /*2420*/  @!P6 FMUL R54, R54, 0.5 ;  /* 0x3f0000003636e820 */ /* 0x000fe20000400000 */
[----:B------:R-:W2:Y:S01]  /*2430*/  MUFU.EX2 R50, R50 ;  /* 0x0000003200327308 */ /* 0x000ea20000000800 */
[----:B-1----:R-:W-:Y:S01]  /*2440*/  @!P2 FMUL R79, R79, R79 ;  /* 0x0000004f4f4fa220 */ /* 0x002fe20000400000 */
[----:B------:R-:W-:-:S05]  /*2450*/  FSETP.GEU.AND P2, PT, R47, -126, PT ;  /* 0xc2fc00002f00780b */ /* 0x000fca0003f4e000 */
[----:B------:R-:W-:Y:S01]  /*2460*/  @!P3 FMUL R43, R43, 0.5 ;  /* 0x3f0000002b2bb820 */ /* 0x000fe20000400000 */
[----:B------:R-:W1:Y:S01]  /*2470*/  MUFU.EX2 R46, R46 ;  /* 0x0000002e002e7308 */ /* 0x000e620000000800 */
[----:B---3--:R-:W-:Y:S01]  /*2480*/  @!P4 FMUL R16, R16, R16 ;  /* 0x000000101010c220 */ /* 0x008fe20000400000 */
[----:B------:R-:W-:-:S05]  /*2490*/  FSETP.GEU.AND P4, PT, R51, -126, PT ;  /* 0xc2fc00003300780b */ /* 0x000fca0003f8e000 */
[----:B------:R-:W-:Y:S01]  /*24a0*/  @!P2 FMUL R47, R47, 0.5 ;  /* 0x3f0000002f2fa820 */ /* 0x000fe20000400000 */
[----:B------:R-:W3:Y:S01]  /*24b0*/  MUFU.EX2 R81, R43 ;  /* 0x0000002b00517308 */ /* 0x000ee20000000800 */
[----:B--2---:R-:W-:Y:S01]  /*24c0*/  @!P1 FMUL R50, R50, R50 ;  /* 0x0000003232329220 */ /* 0x004fe20000400000 */
[----:B------:R-:W-:-:S03]  /*24d0*/  FSETP.GEU.AND P1, PT, R6, -126, PT ;  /* 0xc2fc00000600780b */ /* 0x000fc60003f2e000 */
[----:B------:R-:W-:Y:S01]  /*24e0*/  FADD R27, R77, R50 ;  /* 0x000000324d1b7221 */ /* 0x000fe20000000000 */
[----:B------:R-:W-:Y:S01]  /*24f0*/  F2FP.BF16.F32.PACK_AB R77, R14, R77 ;  /* 0x0000004d0e4d723e */ /* 0x000fe200000010ff */
[----:B------:R-:W-:Y:S01]  /*2500*/  @!P4 FMUL R51, R51, 0.5 ;  /* 0x3f0000003333c820 */ /* 0x000fe20000400000 */
[----:B------:R-:W2:Y:S01]  /*2510*/  MUFU.EX2 R83, R47 ;  /* 0x0000002f00537308 */ /* 0x000ea20000000800 */
[----:B-1----:R-:W-:Y:S01]  /*2520*/  @!P5 FMUL R46, R46, R46 ;  /* 0x0000002e2e2ed220 */ /* 0x002fe20000400000 */
[----:B------:R-:W-:-:S03]  /*2530*/  FADD R26, R26, R27 ;  /* 0x0000001b1a1a7221 */ /* 0x000fc60000000000 */
[----:B------:R-:W-:Y:S01]  /*2540*/  FADD R20, R75, R46 ;  /* 0x0000002e4b147221 */ /* 0x000fe20000000000 */
[----:B------:R-:W-:Y:S01]  /*2550*/  F2FP.BF16.F32.PACK_AB R75, R12, R75 ;  /* 0x0000004b0c4b723e */ /* 0x000fe200000010ff */
[----:B------:R-:W-:Y:S01]  /*2560*/  @!P1 FMUL R6, R6, 0.5 ;  /* 0x3f00000006069820 */ /* 0x000fe20000400000 */
[----:B------:R-:W1:Y:S01]  /*2570*/  MUFU.EX2 R85, R51 ;  /* 0x0000003300557308 */ /* 0x000e620000000800 */
[----:B---3--:R-:W-:-:S07]  /*2580*/  @!P3 FMUL R81, R81, R81 ;  /* 0x000000515151b220 */ /* 0x008fce0000400000 */
[----:B------:R-:W3:Y:S01]  /*2590*/  MUFU.EX2 R18, R54 ;  /* 0x0000003600127308 */ /* 0x000ee20000000800 */
[----:B--2---:R-:W-:-:S04]  /*25a0*/  @!P2 FMUL R83, R83, R83 ;  /* 0x000000535353a220 */ /* 0x004fc80000400000 */
[----:B------:R-:W-:Y:S01]  /*25b0*/  FADD R21, R12, R83 ;  /* 0x000000530c157221 */ /* 0x000fe20000000000 */
[----:B------:R-:W-:Y:S02]  /*25c0*/  F2FP.BF16.F32.PACK_AB R83, R83, R46 ;  /* 0x0000002e5353723e */ /* 0x000fe400000010ff */
[----:B------:R2:W4:Y:S01]  /*25d0*/  MUFU.EX2 R87, R6 ;  /* 0x0000000600577308 */ /* 0x0005220000000800 */
[----:B-1----:R-:W-:-:S04]  /*25e0*/  @!P4 FMUL R85, R85, R85 ;  /* 0x000000555555c220 */ /* 0x002fc80000400000 */
[----:B------:R-:W-:Y:S01]  /*25f0*/  FADD R27, R14, R85 ;  /* 0x000000550e1b7221 */ /* 0x000fe20000000000 */
[----:B------:R-:W-:Y:S01]  /*2600*/  F2FP.BF16.F32.PACK_AB R85, R85, R50 ;  /* 0x000000325555723e */ /* 0x000fe200000010ff */
[----:B---3--:R-:W-:Y:S01]  /*2610*/  @!P6 FMUL R18, R18, R18 ;  /* 0x000000121212e220 */ /* 0x008fe20000400000 */
[----:B--2---:R-:W-:Y:S01]  /*2620*/  FADD R6, R10, R81 ;  /* 0x000000510a067221 */ /* 0x004fe20000000000 */
[----:B------:R-:W-:Y:S02]  /*2630*/  F2FP.BF16.F32.PACK_AB R81, R81, R42 ;  /* 0x0000002a5151723e */ /* 0x000fe400000010ff */
[----:B------:R-:W-:Y:S01]  /*2640*/  FADD R31, R79, R18 ;  /* 0x000000124f1f7221 */ /* 0x000fe20000000000 */
[----:B------:R-:W-:Y:S01]  /*2650*/  FADD R6, R6, R27 ;  /* 0x0000001b06067221 */ /* 0x000fe20000000000 */
[----:B------:R-:W-:Y:S01]  /*2660*/  F2FP.BF16.F32.PACK_AB R79, R16, R79 ;  /* 0x0000004f104f723e */ /* 0x000fe200000010ff */
[----:B----4-:R-:W-:Y:S01]  /*2670*/  @!P1 FMUL R87, R87, R87 ;  /* 0x0000005757579220 */ /* 0x010fe20000400000 */
[----:B------:R-:W-:Y:S01]  /*2680*/  FADD R31, R20, R31 ;  /* 0x0000001f141f7221 */ /* 0x000fe20000000000 */
[----:B------:R-:W-:-:S02]  /*2690*/  IMAD.U32 R20, RZ, RZ, UR7 ;  /* 0x00000007ff147e24 */ /* 0x000fc4000f8e00ff */
[----:B------:R-:W-:Y:S01]  /*26a0*/  FADD R22, R16, R87 ;  /* 0x0000005710167221 */ /* 0x000fe20000000000 */
[----:B------:R-:W-:Y:S01]  /*26b0*/  FADD R26, R26, R31 ;  /* 0x0000001f1a1a7221 */ /* 0x000fe20000000000 */
[----:B------:R1:W-:Y:S02]  /*26c0*/  SYNCS.ARRIVE.TRANS64.A1T0 RZ, [R20+UR11], RZ ;  /* 0x000000ff14ff79a7 */ /* 0x0003e4000810000b */
[----:B------:R-:W-:-:S04]  /*26d0*/  FADD R21, R21, R22 ;  /* 0x0000001615157221 */ /* 0x000fc80000000000 */
[----:B------:R-:W-:Y:S01]  /*26e0*/  FADD R21, R6, R21 ;  /* 0x0000001506157221 */ /* 0x000fe20000000000 */
[----:B------:R-:W-:-:S03]  /*26f0*/  FADD R6, R19, R8 ;  /* 0x0000000813067221 */ /* 0x000fc60000000000 */
[----:B------:R-:W-:Y:S01]  /*2700*/  FADD R8, R26, R21 ;  /* 0x000000151a087221 */ /* 0x000fe20000000000 */
[----:B-1----:R-:W-:Y:S06]  /*2710*/  @!P0 BRA `(.L_x_19) ;  /* 0x0000000000048947 */ /* 0x002fec0003800000 */
[----:B------:R-:W-:Y:S01]  /*2720*/  BPT.TRAP 0x1 ;  /* 0x000000040000795c */ /* 0x000fe20000300000 */
.L_x_19:
[----:B------:R-:W1:Y:S01]  /*2730*/  SYNCS.PHASECHK.TRANS64.TRYWAIT P1, [UR38+0x15008], R9 ;  /* 0x01500809ff0075a7 */ /* 0x000e620008020166 */
[----:B------:R-:W-:Y:S01]  /*2740*/  ULOP3.LUT UR6, UR10, 0x1000000, URZ, 0xfc, !UPT ;  /* 0x010000000a067892 */ /* 0x000fe2000f8efc3f */
[----:B-1----:R-:W-:Y:S11]  /*2750*/  @!P1 BRA `(.L_x_20) ;  /* 0x0000006800e09947 */ /* 0x002ff60003800000 */
.L_x_106:
[----:B------:R-:W-:Y:S01]  /*2760*/  UIADD3 UR10, UR6, 0x300, URZ ;  /* 0x00000300060a7890 */ /* 0x000fe2000fffe03f */
[----:B------:R-:W-:Y:S01]  /*2770*/  WARPGROUP.ARRIVE ;  /* 0x00000000000079c5 */ /* 0x000fe20000000000 */
[----:B------:R-:W-:Y:S01]  /*2780*/  UMOV UR11, 0x80000020 ;  /* 0x80000020000b7882 */ /* 0x000fe20000000000 */
[----:B------:R-:W-:-:S06]  /*2790*/  F2FP.BF16.F32.PACK_AB R87, R87, R18 ;  /* 0x000000125757723e */ /* 0x000fcc00000010ff */
[----:B------:R-:W-:Y:S01]  /*27a0*/  HGMMA.64x96x16.F32.BF16 R24, R72, gdesc[UR8].tnspB, RZ, !UPT, gsb0 ;  /* 0x4160000848187df0 */ /* 0x000fe2000c0018ff */
[----:B------:R-:W-:Y:S01]  /*27b0*/  UIADD3 UR10, UR6, 0x340, URZ ;  /* 0x00000340060a7890 */ /* 0x000fe2000fffe03f */
[----:B------:R-:W-:Y:S01]  /*27c0*/  UMOV UR11, 0x80000020 ;  /* 0x80000020000b7882 */ /* 0x000fe20000000000 */
[----:B------:R-:W-:Y:S02]  /*27d0*/  WARPGROUP.DEPBAR.LE gsb0, 0x0 ;  /* 0x00008000000079c5 */ /* 0x000fe40000010000 */
[----:B------:R-:W-:-:S06]  /*27e0*/  WARPGROUP.ARRIVE ;  /* 0x00000000000079c5 */ /* 0x000fcc0000000000 */
[----:B------:R-:W-:Y:S01]  /*27f0*/  HGMMA.64x96x16.F32.BF16 R24, R76, gdesc[UR8].tnspB, R24, gsb0 ;  /* 0x416000084c187df0 */ /* 0x000fe20008001818 */
        /* <DEDUP_REMOVED lines=9> */
[----:B------:R-:W-:Y:S03]  /*2890*/  HGMMA.64x96x16.F32.BF16 R24, R84, gdesc[UR8].tnspB, R24, gsb0 ;  /* 0x4160000854187df0 */ /* 0x000fe60008001818 */
[----:B------:R-:W-:Y:S02]  /*28a0*/  WARPGROUP.DEPBAR.LE gsb0, 0x0 ;  /* 0x00008000000079c5 */ /* 0x000fe40000010000 */
[----:B------:R-:W-:Y:S05]  /*28b0*/  @!P0 BRA `(.L_x_21) ;  /* 0x0000000000048947 */ /* 0x000fea0003800000 */
[----:B------:R-:W-:Y:S01]  /*28c0*/  BPT.TRAP 0x1 ;  /* 0x000000040000795c */ /* 0x000fe20000300000 */
.L_x_21:
[----:B------:R-:W-:Y:S01]  /*28d0*/  UISETP.GT.U32.AND UP0, UPT, UR5, 0x1, UPT ;  /* 0x000000010500788c */ /* 0x000fe2000bf04070 */
[----:B------:R-:W-:Y:S01]  /*28e0*/  MOV R12, RZ ;  /* 0x000000ff000c7202 */ /* 0x000fe20000000f00 */
[----:B------:R-:W-:-:S04]  /*28f0*/  UIADD3 UR7, UR38, 0x15028, URZ ;  /* 0x0001502826077890 */ /* 0x000fc8000fffe03f */
[----:B------:R-:W-:Y:S01]  /*2900*/  PLOP3.LUT P1, PT, PT, PT, UP0, 0x80, 0x0 ;  /* 0x000000000000781c */ /* 0x000fe20003f2f008 */
[----:B------:R-:W-:-:S09]  /*2910*/  UPRMT UR7, URZ, 0x654, UR7 ;  /* 0x000006543f077896 */ /* 0x000fd20008000007 */
[----:B------:R-:W-:Y:S03]  /*2920*/  SYNCS.ARRIVE.TRANS64.RED.A1T0 RZ, [UR7], RZ ;  /* 0x000000ffffff79a7 */ /* 0x000fe60008100407 */
[----:B------:R-:W-:Y:S05]  /*2930*/  @P1 BRA `(.L_x_22) ;  /* 0x0000000000041947 */ /* 0x000fea0003800000 */
[----:B------:R-:W-:Y:S01]  /*2940*/  BPT.TRAP 0x1 ;  /* 0x000000040000795c */ /* 0x000fe20000300000 */
.L_x_22:
[----:B------:R-:W-:Y:S01]  /*2950*/  ISETP.GE.AND P2, PT, R3, 0x4, PT ;  /* 0x000000040300780c */ /* 0x000fe20003f46270 */
[----:B------:R-:W-:Y:S01]  /*2960*/  UMOV UR5, 0x1 ;  /* 0x0000000100057882 */ /* 0x000fe20000000000 */
[----:B------:R-:W-:Y:S01]  /*2970*/  UMOV UR7, 0x2 ;  /* 0x0000000200077882 */ /* 0x000fe20000000000 */
[----:B------:R-:W-:Y:S01]  /*2980*/  VIADD R5, R5, 0x40 ;  /* 0x0000004005057836 */ /* 0x000fe20000000000 */
[----:B-1----:R-:W-:-:S09]  /*2990*/  IADD3 R9, R3, -0x2, RZ ;  /* 0xfffffffe03097810 */ /* 0x002fd20007ffe0ff */
[----:B------:R-:W-:Y:S05]  /*29a0*/  @!P2 BRA `(.L_x_23) ;  /* 0x0000001800b4a947 */ /* 0x000fea0003800000 */
[----:B------:R-:W-:Y:S01]  /*29b0*/  VIADD R10, R3, 0xfffffffd ;  /* 0xfffffffd030a7836 */ /* 0x000fe20000000000 */
[----:B------:R-:W-:Y:S01]  /*29c0*/  MOV R11, R4 ;  /* 0x00000004000b7202 */ /* 0x000fe20000000f00 */
[----:B------:R-:W-:Y:S01]  /*29d0*/  IMAD.MOV.U32 R13, RZ, RZ, R7 ;  /* 0x000000ffff0d7224 */ /* 0x000fe200078e0007 */
[----:B------:R-:W-:Y:S01]  /*29e0*/  MOV R12, RZ ;  /* 0x000000ff000c7202 */ /* 0x000fe20000000f00 */
[----:B------:R-:W-:Y:S01]  /*29f0*/  UMOV UR7, 0x2 ;  /* 0x0000000200077882 */ /* 0x000fe20000000000 */
[----:B------:R-:W-:Y:S01]  /*2a00*/  UMOV UR5, 0x1 ;  /* 0x0000000100057882 */ /* 0x000fe20000000000 */
[----:B------:R-:W-:-:S05]  /*2a10*/  ULDC UR33, c[0x0][0x604] ;  /* 0x0001810000217ab9 */ /* 0x000fca0000000800 */
.L_x_34:
[----:B------:R-:W-:Y:S01]  /*2a20*/  PLOP3.LUT P3, PT, PT, PT, UP1, 0x80, 0x0 ;  /* 0x000000000000781c */ /* 0x000fe20003f6f018 */
[----:B------:R-:W-:-:S12]  /*2a30*/  IMAD.MOV.U32 R9, RZ, RZ, R10 ;  /* 0x000000ffff097224 */ /* 0x000fd800078e000a */
[----:B------:R-:W-:Y:S05]  /*2a40*/  @!P3 BRA `(.L_x_24) ;  /* 0x000000000004b947 */ /* 0x000fea0003800000 */
[----:B------:R-:W-:Y:S01]  /*2a50*/  BPT.TRAP 0x1 ;  /* 0x000000040000795c */ /* 0x000fe20000300000 */
.L_x_24:
[----:B------:R-:W-:Y:S01]  /*2a60*/  ULEA UR10, UR7, UR38, 0x3 ;  /* 0x00000026070a7291 */ /* 0x000fe2000f8e183f */
[----:B------:R-:W-:-:S08]  /*2a70*/  SHF.L.U32 R3, R12, 0x1f, RZ ;  /* 0x0000001f0c037819 */ /* 0x000fd000000006ff */
[----:B------:R-:W1:Y:S02]  /*2a80*/  SYNCS.PHASECHK.TRANS64.TRYWAIT P2, [UR10+0x15000], R3 ;  /* 0x01500003ff0075a7 */ /* 0x000e64000804014a */
[----:B-1----:R-:W-:Y:S05]  /*2a90*/  @!P2 BRA `(.L_x_25) ;  /* 0x000000680028a947 */ /* 0x002fea0003800000 */
.L_x_107:
[----:B------:R-:W-:Y:S01]  /*2aa0*/  UIMAD UR10, UR7, 0x300, UR4 ;  /* 0x00000300070a78a4 */ /* 0x000fe2000f8e0204 */
[----:B------:R-:W-:Y:S01]  /*2ab0*/  WARPGROUP.ARRIVE ;  /* 0x00000000000079c5 */ /* 0x000fe20000000000 */
[----:B------:R-:W-:Y:S01]  /*2ac0*/  UMOV UR11, 0x80000020 ;  /* 0x80000020000b7882 */ /* 0x000fe20000000000 */
[----:B------:R-:W-:Y:S01]  /*2ad0*/  UMOV UR15, 0x80000020 ;  /* 0x80000020000f7882 */ /* 0x000fe20000000000 */
[----:B------:R-:W-:Y:S02]  /*2ae0*/  UIADD3 UR14, UR10, 0x2, URZ ;  /* 0x000000020a0e7890 */ /* 0x000fe4000fffe03f */
[----:B------:R-:W-:Y:S01]  /*2af0*/  UIADD3 UR18, UR10, 0x100, URZ ;  /* 0x000001000a127890 */ /* 0x000fe2000fffe03f */
[----:B------:R-:W-:Y:S02]  /*2b00*/  UMOV UR19, 0x80000020 ;  /* 0x8000002000137882 */ /* 0x000fe40000000000 */
[----:B------:R-:W-:Y:S01]  /*2b10*/  HGMMA.64x64x16.F32.BF16 R72, gdesc[UR8], RZ, !UPT, gsb0 ;  /* 0x00e00000084879f0 */ /* 0x000fe2000c0018ff */
[----:B------:R-:W-:Y:S01]  /*2b20*/  UIADD3 UR22, UR10, 0x102, URZ ;  /* 0x000001020a167890 */ /* 0x000fe2000fffe03f */
[----:B------:R-:W-:Y:S01]  /*2b30*/  UMOV UR23, 0x80000020 ;  /* 0x8000002000177882 */ /* 0x000fe20000000000 */
[----:B------:R-:W-:Y:S01]  /*2b40*/  UIADD3 UR26, UR10, 0x200, URZ ;  /* 0x000002000a1a7890 */ /* 0x000fe2000fffe03f */
[----:B------:R-:W-:Y:S01]  /*2b50*/  UMOV UR27, 0x80000020 ;  /* 0x80000020001b7882 */ /* 0x000fe20000000000 */
[----:B------:R-:W-:Y:S01]  /*2b60*/  UIADD3 UR30, UR10, 0x202, URZ ;  /* 0x000002020a1e7890 */ /* 0x000fe2000fffe03f */
[----:B------:R-:W-:Y:S01]  /*2b70*/  UMOV UR31, 0x80000020 ;  /* 0x80000020001f7882 */ /* 0x000fe20000000000 */
[----:B------:R-:W-:-:S04]  /*2b80*/  UIADD3 UR7, UR7, 0x1, URZ ;  /* 0x0000000107077890 */ /* 0x000fc8000fffe03f */
[----:B------:R-:W-:-:S04]  /*2b90*/  UISETP.NE.AND UP0, UPT, UR7, 0x5, UPT ;  /* 0x000000050700788c */ /* 0x000fc8000bf05270 */
[----:B------:R-:W-:Y:S02]  /*2ba0*/  USEL UR10, URZ, 0x1, UP0 ;  /* 0x000000013f0a7887 */ /* 0x000fe40008000000 */
[----:B------:R-:W-:-:S04]  /*2bb0*/  USEL UR11, UR7, URZ, UP0 ;  /* 0x0000003f070b7287 */ /* 0x000fc80008000000 */
[----:B-1----:R-:W-:Y:S01]  /*2bc0*/  LOP3.LUT R3, R12, UR10, RZ, 0x3c, !PT ;  /* 0x0000000a0c037c12 */ /* 0x002fe2000f8e3cff */
        /* <DEDUP_REMOVED lines=16> */
[----:B------:R-:W-:Y:S05]  /*2cd0*/  @!P3 BRA `(.L_x_26) ;  /* 0x000000000004b947 */ /* 0x000fea0003800000 */
[----:B------:R-:W-:Y:S01]  /*2ce0*/  BPT.TRAP 0x1 ;  /* 0x000000040000795c */ /* 0x000fe20000300000 */
.L_x_26:
[----:B------:R-:W-:Y:S01]  /*2cf0*/  FMNMX R4, R72, R11, !PT ;  /* 0x0000000b48047209 */ /* 0x000fe20007800000 */
[----:B------:R-:W-:-:S03]  /*2d00*/  ULEA UR7, UR11, UR38, 0x3 ;  /* 0x000000260b077291 */ /* 0x000fc6000f8e183f */
[----:B------:R-:W-:-:S04]  /*2d10*/  FMNMX R7, R73, R4, !PT ;  /* 0x0000000449077209 */ /* 0x000fc80007800000 */
        /* <DEDUP_REMOVED lines=13> */
[----:B------:R-:W-:-:S05]  /*2df0*/  FMNMX R7, R101, R4, !PT ;  /* 0x0000000465077209 */ /* 0x000fca0007800000 */
[----:B------:R-:W1:Y:S02]  /*2e00*/  SHFL.BFLY PT, R4, R7, 0x1, 0x1f ;  /* 0x0c201f0007047f89 */ /* 0x000e6400000e0000 */
[----:B-1----:R-:W-:Y:S02]  /*2e10*/  FMNMX R10, R7, R4, !PT ;  /* 0x00000004070a7209 */ /* 0x002fe40007800000 */
[----:B------:R-:W-:-:S03]  /*2e20*/  FMNMX R4, R74, R13, !PT ;  /* 0x0000000d4a047209 */ /* 0x000fc60007800000 */
[----:B------:R-:W1:Y:S01]  /*2e30*/  SHFL.BFLY PT, R15, R10, 0x2, 0x1f ;  /* 0x0c401f000a0f7f89 */ /* 0x000e6200000e0000 */
[----:B------:R-:W-:-:S04]  /*2e40*/  FMNMX R17, R75, R4, !PT ;  /* 0x000000044b117209 */ /* 0x000fc80007800000 */
[----:B------:R-:W-:-:S04]  /*2e50*/  FMNMX R4, R78, R17, !PT ;  /* 0x000000114e047209 */ /* 0x000fc80007800000 */
[----:B------:R-:W-:-:S04]  /*2e60*/  FMNMX R17, R79, R4, !PT ;  /* 0x000000044f117209 */ /* 0x000fc80007800000 */
[----:B------:R-:W-:Y:S02]  /*2e70*/  FMNMX R12, R82, R17, !PT ;  /* 0x00000011520c7209 */ /* 0x000fe40007800000 */
[----:B-1----:R-:W-:Y:S02]  /*2e80*/  FMNMX R4, R10, R15, !PT ;  /* 0x0000000f0a047209 */ /* 0x002fe40007800000 */
[----:B------:R-:W-:Y:S02]  /*2e90*/  FMNMX R15, R83, R12, !PT ;  /* 0x0000000c530f7209 */ /* 0x000fe40007800000 */
[----:B------:R-:W-:Y:S02]  /*2ea0*/  FSETP.NEU.AND P2, PT, R4, -INF , PT ;  /* 0xff8000000400780b */ /* 0x000fe40003f4d000 */
[----:B------:R-:W-:Y:S02]  /*2eb0*/  FMNMX R14, R86, R15, !PT ;  /* 0x0000000f560e7209 */ /* 0x000fe40007800000 */
[----:B------:R-:W-:-:S02]  /*2ec0*/  FSEL R12, R4, RZ, P2 ;  /* 0x000000ff040c7208 */ /* 0x000fc40001000000 */
[----:B------:R-:W-:-:S03]  /*2ed0*/  FMNMX R7, R87, R14, !PT ;  /* 0x0000000e57077209 */ /* 0x000fc60007800000 */
[----:B------:R-:W-:Y:S01]  /*2ee0*/  FMUL R10, R12, UR33 ;  /* 0x000000210c0a7c20 */ /* 0x000fe20008400000 */
[----:B------:R-:W-:Y:S01]  /*2ef0*/  FMNMX R14, R90, R7, !PT ;  /* 0x000000075a0e7209 */ /* 0x000fe20007800000 */
[----:B------:R-:W-:Y:S02]  /*2f00*/  FADD R12, -R12, R11 ;  /* 0x0000000b0c0c7221 */ /* 0x000fe40000000100 */
[--C-:B------:R-:W-:Y:S01]  /*2f10*/  FFMA R72, R72, UR33, -R10.reuse ;  /* 0x0000002148487c23 */ /* 0x100fe2000800080a */
[--C-:B------:R-:W-:Y:S01]  /*2f20*/  FFMA R73, R73, UR33, -R10.reuse ;  /* 0x0000002149497c23 */ /* 0x100fe2000800080a */
[----:B------:R-:W-:Y:S01]  /*2f30*/  FMNMX R7, R91, R14, !PT ;  /* 0x0000000e5b077209 */ /* 0x000fe20007800000 */
[--C-:B------:R-:W-:Y:S01]  /*2f40*/  FFMA R77, R77, UR33, -R10.reuse ;  /* 0x000000214d4d7c23 */ /* 0x100fe2000800080a */
[--C-:B------:R-:W-:Y:S01]  /*2f50*/  FFMA R80, R80, UR33, -R10.reuse ;  /* 0x0000002150507c23 */ /* 0x100fe2000800080a */
[----:B------:R-:W-:Y:S01]  /*2f60*/  FSETP.GEU.AND P5, PT, R72, -126, PT ;  /* 0xc2fc00004800780b */ /* 0x000fe20003fae000 */
        /* <DEDUP_REMOVED lines=12> */
[----:B------:R-:W-:Y:S01]  /*3030*/  @!P5 FMUL R72, R72, 0.5 ;  /* 0x3f0000004848d820 */ /* 0x000fe20000400000 */
[----:B------:R-:W-:Y:S01]  /*3040*/  FSETP.GEU.AND P2, PT, R76, -126, PT ;  /* 0xc2fc00004c00780b */ /* 0x000fe20003f4e000 */
[----:B------:R-:W-:Y:S01]  /*3050*/  @!P3 FMUL R73, R73, 0.5 ;  /* 0x3f0000004949b820 */ /* 0x000fe20000400000 */
[----:B------:R-:W-:Y:S01]  /*3060*/  FMNMX R7, R99, R14, !PT ;  /* 0x0000000e63077209 */ /* 0x000fe20007800000 */
[--C-:B------:R-:W-:Y:S01]  /*3070*/  FFMA R92, R92, UR33, -R10.reuse ;  /* 0x000000215c5c7c23 */ /* 0x100fe2000800080a */
[--C-:B------:R-:W-:Y:S01]  /*3080*/  FFMA R93, R93, UR33, -R10.reuse ;  /* 0x000000215d5d7c23 */ /* 0x100fe2000800080a */
[----:B------:R-:W1:Y:S01]  /*3090*/  MUFU.EX2 R72, R72 ;  /* 0x0000004800487308 */ /* 0x000e620000000800 */
[----:B------:R-:W-:Y:S01]  /*30a0*/  FMNMX R14, R102, R7, !PT ;  /* 0x00000007660e7209 */ /* 0x000fe20007800000 */
[----:B------:R-:W-:Y:S01]  /*30b0*/  @!P4 FMUL R77, R77, 0.5 ;  /* 0x3f0000004d4dc820 */ /* 0x000fe20000400000 */
[--C-:B------:R-:W-:Y:S01]  /*30c0*/  FFMA R97, R97, UR33, -R10.reuse ;  /* 0x0000002161617c23 */ /* 0x100fe2000800080a */
[----:B------:R-:W-:Y:S01]  /*30d0*/  @!P6 FMUL R80, R80, 0.5 ;  /* 0x3f0000005050e820 */ /* 0x000fe20000400000 */
[----:B------:R-:W-:Y:S01]  /*30e0*/  FMNMX R14, R103, R14, !PT ;  /* 0x0000000e670e7209 */ /* 0x000fe20007800000 */
[--C-:B------:R-:W-:Y:S01]  /*30f0*/  FFMA R96, R96, UR33, -R10.reuse ;  /* 0x0000002160607c23 */ /* 0x100fe2000800080a */
[--C-:B------:R-:W-:Y:S01]  /*3100*/  FFMA R101, R101, UR33, -R10.reuse ;  /* 0x0000002165657c23 */ /* 0x100fe2000800080a */
[----:B------:R-:W2:Y:S01]  /*3110*/  MUFU.EX2 R73, R73 ;  /* 0x0000004900497308 */ /* 0x000ea20000000800 */
[----:B------:R-:W-:Y:S01]  /*3120*/  @!P2 FMUL R76, R76, 0.5 ;  /* 0x3f0000004c4ca820 */ /* 0x000fe20000400000 */
[----:B------:R-:W3:Y:S01]  /*3130*/  SHFL.BFLY PT, R7, R14, 0x1, 0x1f ;  /* 0x0c201f000e077f89 */ /* 0x000ee200000e0000 */
[----:B------:R-:W-:Y:S01]  /*3140*/  FFMA R100, R100, UR33, -R10 ;  /* 0x0000002164647c23 */ /* 0x000fe2000800080a */
[----:B------:R-:W-:-:S04]  /*3150*/  FMUL R12, R12, UR33 ;  /* 0x000000210c0c7c20 */ /* 0x000fc80008400000 */
[----:B------:R-:W4:Y:S01]  /*3160*/  MUFU.EX2 R77, R77 ;  /* 0x0000004d004d7308 */ /* 0x000f220000000800 */
[----:B-1----:R-:W-:Y:S01]  /*3170*/  @!P5 FMUL R72, R72, R72 ;  /* 0x000000484848d220 */ /* 0x002fe20000400000 */
[----:B------:R-:W-:-:S06]  /*3180*/  FSETP.GEU.AND P5, PT, R81, -126, PT ;  /* 0xc2fc00005100780b */ /* 0x000fcc0003fae000 */
[----:B------:R-:W1:Y:S01]  /*3190*/  MUFU.EX2 R80, R80 ;  /* 0x0000005000507308 */ /* 0x000e620000000800 */
[----:B--2---:R-:W-:Y:S01]  /*31a0*/  @!P3 FMUL R73, R73, R73 ;  /* 0x000000494949b220 */ /* 0x004fe20000400000 */
[----:B------:R-:W-:-:S05]  /*31b0*/  FSETP.GEU.AND P3, PT, R84, -126, PT ;  /* 0xc2fc00005400780b */ /* 0x000fca0003f6e000 */
[----:B------:R-:W-:Y:S01]  /*31c0*/  @!P5 FMUL R81, R81, 0.5 ;  /* 0x3f0000005151d820 */ /* 0x000fe20000400000 */
[----:B------:R-:W2:Y:S01]  /*31d0*/  MUFU.EX2 R76, R76 ;  /* 0x0000004c004c7308 */ /* 0x000ea20000000800 */
[----:B----4-:R-:W-:Y:S01]  /*31e0*/  @!P4 FMUL R77, R77, R77 ;  /* 0x0000004d4d4dc220 */ /* 0x010fe20000400000 */
[----:B------:R-:W-:Y:S02]  /*31f0*/  FSETP.GEU.AND P4, PT, R88, -126, PT ;  /* 0xc2fc00005800780b */ /* 0x000fe40003f8e000 */
[----:B---3--:R-:W-:-:S03]  /*3200*/  FMNMX R7, R14, R7, !PT ;  /* 0x000000070e077209 */ /* 0x008fc60007800000 */
[----:B------:R-:W-:Y:S01]  /*3210*/  @!P3 FMUL R84, R84, 0.5 ;  /* 0x3f0000005454b820 */ /* 0x000fe20000400000 */
[----:B------:R-:W3:Y:S01]  /*3220*/  MUFU.EX2 R81, R81 ;  /* 0x0000005100517308 */ /* 0x000ee20000000800 */
[----:B-1----:R-:W-:Y:S01]  /*3230*/  @!P6 FMUL R80, R80, R80 ;  /* 0x000000505050e220 */ /* 0x002fe20000400000 */
[----:B------:R-:W-:Y:S01]  /*3240*/  FSETP.GEU.AND P6, PT, R89, -126, PT ;  /* 0xc2fc00005900780b */ /* 0x000fe20003fce000 */
[----:B------:R-:W1:Y:S04]  /*3250*/  SHFL.BFLY PT, R16, R7, 0x2, 0x1f ;  /* 0x0c401f0007107f89 */ /* 0x000e6800000e0000 */
[----:B------:R-:W-:Y:S01]  /*3260*/  @!P4 FMUL R88, R88, 0.5 ;  /* 0x3f0000005858c820 */ /* 0x000fe20000400000 */
[----:B------:R-:W4:Y:S01]  /*3270*/  MUFU.EX2 R84, R84 ;  /* 0x0000005400547308 */ /* 0x000f220000000800 */
[----:B--2---:R-:W-:Y:S01]  /*3280*/  @!P2 FMUL R76, R76, R76 ;  /* 0x0000004c4c4ca220 */ /* 0x004fe20000400000 */
[----:B------:R-:W-:-:S05]  /*3290*/  FSETP.GEU.AND P2, PT, R85, -126, PT ;  /* 0xc2fc00005500780b */ /* 0x000fca0003f4e000 */
[----:B------:R-:W-:Y:S01]  /*32a0*/  @!P6 FMUL R89, R89, 0.5 ;  /* 0x3f0000005959e820 */ /* 0x000fe20000400000 */
[----:B------:R-:W2:Y:S01]  /*32b0*/  MUFU.EX2 R15, R88 ;  /* 0x00000058000f7308 */ /* 0x000ea20000000800 */
[----:B---3--:R-:W-:Y:S01]  /*32c0*/  @!P5 FMUL R81, R81, R81 ;  /* 0x000000515151d220 */ /* 0x008fe20000400000 */
[----:B------:R-:W-:-:S05]  /*32d0*/  FSETP.GEU.AND P5, PT, R92, -126, PT ;  /* 0xc2fc00005c00780b */ /* 0x000fca0003fae000 */
[----:B------:R-:W-:Y:S01]  /*32e0*/  @!P2 FMUL R85, R85, 0.5 ;  /* 0x3f0000005555a820 */ /* 0x000fe20000400000 */
[----:B------:R-:W3:Y:S01]  /*32f0*/  MUFU.EX2 R14, R89 ;  /* 0x00000059000e7308 */ /* 0x000ee20000000800 */
[----:B----4-:R-:W-:Y:S01]  /*3300*/  @!P3 FMUL R84, R84, R84 ;  /* 0x000000545454b220 */ /* 0x010fe20000400000 */
[----:B------:R-:W-:Y:S02]  /*3310*/  FSETP.GEU.AND P3, PT, R93, -126, PT ;  /* 0xc2fc00005d00780b */ /* 0x000fe40003f6e000 */
[----:B-1----:R-:W-:-:S03]  /*3320*/  FMNMX R7, R7, R16, !PT ;  /* 0x0000001007077209 */ /* 0x002fc60007800000 */
[----:B------:R-:W-:Y:S01]  /*3330*/  @!P5 FMUL R92, R92, 0.5 ;  /* 0x3f0000005c5cd820 */ /* 0x000fe20000400000 */
[----:B------:R-:W1:Y:S01]  /*3340*/  MUFU.EX2 R85, R85 ;  /* 0x0000005500557308 */ /* 0x000e620000000800 */
[----:B--2---:R-:W-:Y:S01]  /*3350*/  @!P4 FMUL R15, R15, R15 ;  /* 0x0000000f0f0fc220 */ /* 0x004fe20000400000 */
[----:B------:R-:W-:-:S05]  /*3360*/  FSETP.GEU.AND P4, PT, R97, -126, PT ;  /* 0xc2fc00006100780b */ /* 0x000fca0003f8e000 */
[----:B------:R-:W-:Y:S01]  /*3370*/  @!P3 FMUL R93, R93, 0.5 ;  /* 0x3f0000005d5db820 */ /* 0x000fe20000400000 */
[----:B------:R-:W2:Y:S01]  /*3380*/  MUFU.EX2 R17, R92 ;  /* 0x0000005c00117308 */ /* 0x000ea20000000800 */
[----:B---3--:R-:W-:Y:S01]  /*3390*/  @!P6 FMUL R14, R14, R14 ;  /* 0x0000000e0e0ee220 */ /* 0x008fe20000400000 */
[----:B------:R-:W-:-:S03]  /*33a0*/  FSETP.NEU.AND P6, PT, R7, -INF , PT ;  /* 0xff8000000700780b */ /* 0x000fc60003fcd000 */
[----:B------:R-:W-:Y:S01]  /*33b0*/  FADD R11, R73, R14 ;  /* 0x0000000e490b7221 */ /* 0x000fe20000000000 */
[----:B------:R-:W-:Y:S01]  /*33c0*/  FSEL R20, R7, RZ, P6 ;  /* 0x000000ff07147208 */ /* 0x000fe20003000000 */
[----:B------:R-:W-:Y:S01]  /*33d0*/  @!P4 FMUL R97, R97, 0.5 ;  /* 0x3f0000006161c820 */ /* 0x000fe20000400000 */
[----:B------:R-:W3:Y:S01]  /*33e0*/  MUFU.EX2 R16, R93 ;  /* 0x0000005d00107308 */ /* 0x000ee20000000800 */
[----:B-1----:R-:W-:Y:S01]  /*33f0*/  @!P2 FMUL R85, R85, R85 ;  /* 0x000000555555a220 */ /* 0x002fe20000400000 */
[----:B------:R-:W-:Y:S01]  /*3400*/  FSETP.GEU.AND P2, PT, R96, -126, PT ;  /* 0xc2fc00006000780b */ /* 0x000fe20003f4e000 */
[----:B------:R-:W-:Y:S01]  /*3410*/  FMUL R22, R20, UR33 ;  /* 0x0000002114167c20 */ /* 0x000fe20008400000 */
[----:B------:R-:W-:Y:S01]  /*3420*/  FSETP.GEU.AND P6, PT, R100, -126, PT ;  /* 0xc2fc00006400780b */ /* 0x000fe20003fce000 */
[----:B------:R-:W-:Y:S01]  /*3430*/  FADD R20, -R20, R13 ;  /* 0x0000000d14147221 */ /* 0x000fe20000000100 */
[----:B------:R-:W-:Y:S01]  /*3440*/  FADD R13, R72, R15 ;  /* 0x0000000f480d7221 */ /* 0x000fe20000000000 */
[--C-:B------:R-:W-:Y:S01]  /*3450*/  FFMA R74, R74, UR33, -R22.reuse ;  /* 0x000000214a4a7c23 */ /* 0x100fe20008000816 */
[----:B------:R-:W1:Y:S01]  /*3460*/  MUFU.EX2 R10, R97 ;  /* 0x00000061000a7308 */ /* 0x000e620000000800 */
[----:B--2---:R-:W-:Y:S01]  /*3470*/  @!P5 FMUL R17, R17, R17 ;  /* 0x000000111111d220 */ /* 0x004fe20000400000 */
[----:B------:R-:W-:Y:S01]  /*3480*/  FSETP.GEU.AND P5, PT, R101, -126, PT ;  /* 0xc2fc00006500780b */ /* 0x000fe20003fae000 */
[--C-:B------:R-:W-:Y:S01]  /*3490*/  FFMA R78, R78, UR33, -R22.reuse ;  /* 0x000000214e4e7c23 */ /* 0x100fe20008000816 */
[--C-:B------:R-:W-:Y:S01]  /*34a0*/  FFMA R75, R75, UR33, -R22.reuse ;  /* 0x000000214b4b7c23 */ /* 0x100fe20008000816 */
[--C-:B------:R-:W-:Y:S01]  /*34b0*/  FFMA R89, R82, UR33, -R22.reuse ;  /* 0x0000002152597c23 */ /* 0x100fe20008000816 */
[--C-:B------:R-:W-:Y:S01]  /*34c0*/  FFMA R23, R79, UR33, -R22.reuse ;  /* 0x000000214f177c23 */ /* 0x100fe20008000816 */
[----:B------:R-:W-:Y:S01]  /*34d0*/  @!P2 FMUL R96, R96, 0.5 ;  /* 0x3f0000006060a820 */ /* 0x000fe20000400000 */
[--C-:B------:R-:W-:Y:S01]  /*34e0*/  FFMA R92, R91, UR33, -R22.reuse ;  /* 0x000000215b5c7c23 */ /* 0x100fe20008000816 */
[----:B---3--:R-:W-:Y:S01]  /*34f0*/  @!P3 FMUL R16, R16, R16 ;  /* 0x000000101010b220 */ /* 0x008fe20000400000 */
[----:B------:R-:W-:Y:S01]  /*3500*/  FSETP.GEU.AND P3, PT, R74, -126, PT ;  /* 0xc2fc00004a00780b */ /* 0x000fe20003f6e000 */
[----:B------:R-:W2:Y:S01]  /*3510*/  MUFU.EX2 R19, R96 ;  /* 0x0000006000137308 */ /* 0x000ea20000000800 */
[----:B------:R-:W-:Y:S01]  /*3520*/  @!P6 FMUL R100, R100, 0.5 ;  /* 0x3f0000006464e820 */ /* 0x000fe20000400000 */
[--C-:B------:R-:W-:Y:S01]  /*3530*/  FFMA R94, R94, UR33, -R22.reuse ;  /* 0x000000215e5e7c23 */ /* 0x100fe20008000816 */
[--C-:B------:R-:W-:Y:S01]  /*3540*/  FFMA R98, R98, UR33, -R22.reuse ;  /* 0x0000002162627c23 */ /* 0x100fe20008000816 */
[----:B------:R-:W-:Y:S01]  /*3550*/  @!P5 FMUL R101, R101, 0.5 ;  /* 0x3f0000006565d820 */ /* 0x000fe20000400000 */
[--C-:B------:R-:W-:Y:S01]  /*3560*/  FFMA R95, R95, UR33, -R22.reuse ;  /* 0x000000215f5f7c23 */ /* 0x100fe20008000816 */
[----:B-1----:R-:W-:Y:S01]  /*3570*/  @!P4 FMUL R10, R10, R10 ;  /* 0x0000000a0a0ac220 */ /* 0x002fe20000400000 */
[----:B------:R-:W-:Y:S01]  /*3580*/  FSETP.GEU.AND P4, PT, R78, -126, PT ;  /* 0xc2fc00004e00780b */ /* 0x000fe20003f8e000 */
[----:B------:R-:W1:Y:S01]  /*3590*/  MUFU.EX2 R18, R101 ;  /* 0x0000006500127308 */ /* 0x000e620000000800 */
[--C-:B------:R-:W-:Y:S01]  /*35a0*/  FFMA R99, R99, UR33, -R22.reuse ;  /* 0x0000002163637c23 */ /* 0x100fe20008000816 */
[--C-:B------:R-:W-:Y:S01]  /*35b0*/  FFMA R102, R102, UR33, -R22.reuse ;  /* 0x0000002166667c23 */ /* 0x100fe20008000816 */
[----:B------:R-:W-:Y:S01]  /*35c0*/  FFMA R103, R103, UR33, -R22 ;  /* 0x0000002167677c23 */ /* 0x000fe20008000816 */
[----:B------:R-:W-:Y:S01]  /*35d0*/  @!P3 FMUL R74, R74, 0.5 ;  /* 0x3f0000004a4ab820 */ /* 0x000fe20000400000 */
[----:B------:R-:W-:-:S03]  /*35e0*/  F2FP.BF16.F32.PACK_AB R72, R73, R72 ;  /* 0x000000484948723e */ /* 0x000fc600000010ff */
[----:B------:R-:W3:Y:S01]  /*35f0*/  MUFU.EX2 R21, R100 ;  /* 0x0000006400157308 */ /* 0x000ee20000000800 */
[----:B--2---:R-:W-:Y:S01]  /*3600*/  @!P2 FMUL R19, R19, R19 ;  /* 0x000000131313a220 */ /* 0x004fe20000400000 */
[----:B------:R-:W-:Y:S02]  /*3610*/  FSETP.GEU.AND P2, PT, R75, -126, PT ;  /* 0xc2fc00004b00780b */ /* 0x000fe40003f4e000 */
[----:B------:R-:W-:-:S04]  /*3620*/  @!P4 FMUL R78, R78, 0.5 ;  /* 0x3f0000004e4ec820 */ /* 0x000fc80000400000 */
[----:B------:R2:W4:Y:S01]  /*3630*/  MUFU.EX2 R88, R74 ;  /* 0x0000004a00587308 */ /* 0x0005220000000800 */
[----:B-1----:R-:W-:Y:S01]  /*3640*/  @!P5 FMUL R18, R18, R18 ;  /* 0x000000121212d220 */ /* 0x002fe20000400000 */
[----:B------:R-:W-:-:S05]  /*3650*/  FSETP.GEU.AND P5, PT, R89, -126, PT ;  /* 0xc2fc00005900780b */ /* 0x000fca0003fae000 */
[----:B------:R-:W-:Y:S01]  /*3660*/  @!P2 FMUL R75, R75, 0.5 ;  /* 0x3f0000004b4ba820 */ /* 0x000fe20000400000 */
[----:B------:R1:W5:Y:S01]  /*3670*/  MUFU.EX2 R82, R78 ;  /* 0x0000004e00527308 */ /* 0x0003620000000800 */
[----:B--2---:R-:W-:Y:S01]  /*3680*/  FFMA R74, R83, UR33, -R22 ;  /* 0x00000021534a7c23 */ /* 0x004fe20008000816 */
[----:B---3--:R-:W-:Y:S01]  /*3690*/  @!P6 FMUL R21, R21, R21 ;  /* 0x000000151515e220 */ /* 0x008fe20000400000 */
[----:B------:R-:W-:-:S04]  /*36a0*/  FSETP.GEU.AND P6, PT, R23, -126, PT ;  /* 0xc2fc00001700780b */ /* 0x000fc80003fce000 */
[----:B------:R-:W-:Y:S01]  /*36b0*/  @!P5 FMUL R89, R89, 0.5 ;  /* 0x3f0000005959d820 */ /* 0x000fe20000400000 */
[----:B------:R2:W3:Y:S01]  /*36c0*/  MUFU.EX2 R79, R75 ;  /* 0x0000004b004f7308 */ /* 0x0004e20000000800 */
[----:B----4-:R-:W-:Y:S01]  /*36d0*/  @!P3 FMUL R88, R88, R88 ;  /* 0x000000585858b220 */ /* 0x010fe20000400000 */
[----:B------:R-:W-:Y:S01]  /*36e0*/  FSETP.GEU.AND P3, PT, R74, -126, PT ;  /* 0xc2fc00004a00780b */ /* 0x000fe20003f6e000 */
[----:B-1----:R-:W-:-:S05]  /*36f0*/  FFMA R78, R87, UR33, -R22 ;  /* 0x00000021574e7c23 */ /* 0x002fca0008000816 */
[----:B------:R-:W-:Y:S01]  /*3700*/  @!P6 FMUL R23, R23, 0.5 ;  /* 0x3f0000001717e820 */ /* 0x000fe20000400000 */
[----:B------:R-:W1:Y:S01]  /*3710*/  MUFU.EX2 R89, R89 ;  /* 0x0000005900597308 */ /* 0x000e620000000800 */
[----:B-----5:R-:W-:Y:S01]  /*3720*/  @!P4 FMUL R82, R82, R82 ;  /* 0x000000525252c220 */ /* 0x020fe20000400000 */
[----:B--2---:R-:W-:Y:S01]  /*3730*/  FFMA R75, R86, UR33, -R22 ;  /* 0x00000021564b7c23 */ /* 0x004fe20008000816 */
[----:B------:R-:W-:-:S03]  /*3740*/  FSETP.GEU.AND P4, PT, R78, -126, PT ;  /* 0xc2fc00004e00780b */ /* 0x000fc60003f8e000 */
[----:B------:R-:W-:Y:S02]  /*3750*/  @!P3 FMUL R74, R74, 0.5 ;  /* 0x3f0000004a4ab820 */ /* 0x000fe40000400000 */
[----:B------:R2:W4:Y:S01]  /*3760*/  MUFU.EX2 R83, R23 ;  /* 0x0000001700537308 */ /* 0x0005220000000800 */
[----:B---3--:R-:W-:Y:S01]  /*3770*/  @!P2 FMUL R79, R79, R79 ;  /* 0x0000004f4f4fa220 */ /* 0x008fe20000400000 */
[----:B------:R-:W-:-:S04]  /*3780*/  FSETP.GEU.AND P2, PT, R75, -126, PT ;  /* 0xc2fc00004b00780b */ /* 0x000fc80003f4e000 */
[----:B------:R-:W-:Y:S02]  /*3790*/  F2FP.BF16.F32.PACK_AB R73, R79, R88 ;  /* 0x000000584f49723e */ /* 0x000fe400000010ff */
[----:B------:R3:W5:Y:S01]  /*37a0*/  MUFU.EX2 R86, R74 ;  /* 0x0000004a00567308 */ /* 0x0007620000000800 */
[----:B------:R-:W-:Y:S01]  /*37b0*/  @!P4 FMUL R78, R78, 0.5 ;  /* 0x3f0000004e4ec820 */ /* 0x000fe20000400000 */
[----:B--2---:R-:W-:Y:S01]  /*37c0*/  FFMA R23, R90, UR33, -R22 ;  /* 0x000000215a177c23 */ /* 0x004fe20008000816 */
[----:B-1----:R-:W-:Y:S01]  /*37d0*/  @!P5 FMUL R89, R89, R89 ;  /* 0x000000595959d220 */ /* 0x002fe20000400000 */
[----:B------:R-:W-:Y:S01]  /*37e0*/  FSETP.GEU.AND P5, PT, R92, -126, PT ;  /* 0xc2fc00005c00780b */ /* 0x000fe20003fae000 */
[----:B------:R-:W-:Y:S02]  /*37f0*/  FADD R22, R77, R16 ;  /* 0x000000104d167221 */ /* 0x000fe40000000000 */
[----:B------:R-:W-:Y:S01]  /*3800*/  @!P2 FMUL R75, R75, 0.5 ;  /* 0x3f0000004b4ba820 */ /* 0x000fe20000400000 */
[----:B------:R-:W1:Y:S01]  /*3810*/  MUFU.EX2 R90, R78 ;  /* 0x0000004e005a7308 */ /* 0x000e620000000800 */
[----:B----4-:R-:W-:Y:S01]  /*3820*/  @!P6 FMUL R83, R83, R83 ;  /* 0x000000535353e220 */ /* 0x010fe20000400000 */
[----:B------:R-:W-:Y:S01]  /*3830*/  FSETP.GEU.AND P6, PT, R23, -126, PT ;  /* 0xc2fc00001700780b */ /* 0x000fe20003fce000 */
[----:B---3--:R-:W-:-:S04]  /*3840*/  FADD R74, R80, R19 ;  /* 0x00000013504a7221 */ /* 0x008fc80000000000 */
[----:B------:R-:W-:Y:S01]  /*3850*/  FADD R13, R13, R74 ;  /* 0x0000004a0d0d7221 */ /* 0x000fe20000000000 */
[----:B------:R2:W3:Y:S01]  /*3860*/  MUFU.EX2 R87, R75 ;  /* 0x0000004b00577308 */ /* 0x0004e20000000800 */
[----:B-----5:R-:W-:Y:S01]  /*3870*/  @!P3 FMUL R86, R86, R86 ;  /* 0x000000565656b220 */ /* 0x020fe20000400000 */
[----:B------:R-:W-:Y:S01]  /*3880*/  FSETP.GEU.AND P3, PT, R94, -126, PT ;  /* 0xc2fc00005e00780b */ /* 0x000fe20003f6e000 */
[----:B------:R-:W-:-:S04]  /*3890*/  @!P5 FMUL R92, R92, 0.5 ;  /* 0x3f0000005c5cd820 */ /* 0x000fc80000400000 */
[----:B------:R-:W-:Y:S01]  /*38a0*/  @!P6 FMUL R23, R23, 0.5 ;  /* 0x3f0000001717e820 */ /* 0x000fe20000400000 */
[----:B-1----:R-:W-:Y:S01]  /*38b0*/  @!P4 FMUL R90, R90, R90 ;  /* 0x0000005a5a5ac220 */ /* 0x002fe20000400000 */
[----:B------:R-:W-:Y:S02]  /*38c0*/  FSETP.GEU.AND P4, PT, R98, -126, PT ;  /* 0xc2fc00006200780b */ /* 0x000fe40003f8e000 */
[----:B------:R1:W4:Y:S01]  /*38d0*/  MUFU.EX2 R91, R23 ;  /* 0x00000017005b7308 */ /* 0x0003220000000800 */
[----:B--2---:R-:W-:-:S03]  /*38e0*/  FADD R75, R85, R18 ;  /* 0x00000012554b7221 */ /* 0x004fc60000000000 */
[----:B------:R-:W-:Y:S01]  /*38f0*/  @!P3 FMUL R94, R94, 0.5 ;  /* 0x3f0000005e5eb820 */ /* 0x000fe20000400000 */
[----:B------:R-:W-:Y:S01]  /*3900*/  FADD R75, R22, R75 ;  /* 0x0000004b164b7221 */ /* 0x000fe20000000000 */
[----:B---3--:R-:W-:Y:S01]  /*3910*/  @!P2 FMUL R87, R87, R87 ;  /* 0x000000575757a220 */ /* 0x008fe20000400000 */
[----:B------:R-:W-:Y:S01]  /*3920*/  FSETP.GEU.AND P2, PT, R95, -126, PT ;  /* 0xc2fc00005f00780b */ /* 0x000fe20003f4e000 */
[----:B------:R-:W2:Y:S01]  /*3930*/  MUFU.EX2 R92, R92 ;  /* 0x0000005c005c7308 */ /* 0x000ea20000000800 */
[----:B-1----:R-:W-:Y:S02]  /*3940*/  FADD R23, R84, R21 ;  /* 0x0000001554177221 */ /* 0x002fe40000000000 */
[----:B------:R-:W-:-:S05]  /*3950*/  @!P4 FMUL R98, R98, 0.5 ;  /* 0x3f0000006262c820 */ /* 0x000fca0000400000 */
[----:B------:R1:W3:Y:S01]  /*3960*/  MUFU.EX2 R93, R94 ;  /* 0x0000005e005d7308 */ /* 0x0002e20000000800 */
[----:B----4-:R-:W-:Y:S01]  /*3970*/  @!P6 FMUL R91, R91, R91 ;  /* 0x0000005b5b5be220 */ /* 0x010fe20000400000 */
[----:B------:R-:W-:Y:S02]  /*3980*/  FSETP.GEU.AND P6, PT, R99, -126, PT ;  /* 0xc2fc00006300780b */ /* 0x000fe40003fce000 */
[----:B------:R-:W-:-:S04]  /*3990*/  @!P2 FMUL R95, R95, 0.5 ;  /* 0x3f0000005f5fa820 */ /* 0x000fc80000400000 */
[----:B------:R-:W4:Y:S01]  /*39a0*/  MUFU.EX2 R98, R98 ;  /* 0x0000006200627308 */ /* 0x000f220000000800 */
[----:B--2---:R-:W-:Y:S01]  /*39b0*/  @!P5 FMUL R92, R92, R92 ;  /* 0x0000005c5c5cd220 */ /* 0x004fe20000400000 */
[----:B------:R-:W-:Y:S01]  /*39c0*/  FSETP.GEU.AND P5, PT, R102, -126, PT ;  /* 0xc2fc00006600780b */ /* 0x000fe20003fae000 */
[----:B-1----:R-:W-:Y:S01]  /*39d0*/  FMUL R94, R20, UR33 ;  /* 0x00000021145e7c20 */ /* 0x002fe20008400000 */
[----:B------:R-:W-:Y:S01]  /*39e0*/  FADD R20, R81, R10 ;  /* 0x0000000a51147221 */ /* 0x000fe20000000000 */
[----:B------:R-:W-:Y:S01]  /*39f0*/  FADD R22, R79, R92 ;  /* 0x0000005c4f167221 */ /* 0x000fe20000000000 */
[----:B------:R-:W-:Y:S01]  /*3a00*/  F2FP.BF16.F32.PACK_AB R79, R90, R87 ;  /* 0x000000575a4f723e */ /* 0x000fe200000010ff */
[----:B------:R-:W-:Y:S01]  /*3a10*/  @!P6 FMUL R99, R99, 0.5 ;  /* 0x3f0000006363e820 */ /* 0x000fe20000400000 */
[----:B------:R-:W1:Y:S01]  /*3a20*/  MUFU.EX2 R96, R95 ;  /* 0x0000005f00607308 */ /* 0x000e620000000800 */
[----:B---3--:R-:W-:Y:S01]  /*3a30*/  @!P3 FMUL R93, R93, R93 ;  /* 0x0000005d5d5db220 */ /* 0x008fe20000400000 */
[----:B------:R-:W-:Y:S01]  /*3a40*/  FSETP.GEU.AND P3, PT, R103, -126, PT ;  /* 0xc2fc00006700780b */ /* 0x000fe20003f6e000 */
[----:B------:R-:W-:Y:S01]  /*3a50*/  FADD R78, R11, R20 ;  /* 0x000000140b4e7221 */ /* 0x000fe20000000000 */
[----:B------:R-:W-:Y:S01]  /*3a60*/  FADD R20, R76, R17 ;  /* 0x000000114c147221 */ /* 0x000fe20000000000 */
[----:B------:R-:W-:-:S02]  /*3a70*/  FADD R74, R82, R93 ;  /* 0x0000005d524a7221 */ /* 0x000fc40000000000 */
[----:B------:R-:W-:Y:S01]  /*3a80*/  @!P5 FMUL R102, R102, 0.5 ;  /* 0x3f0000006666d820 */ /* 0x000fe20000400000 */
[----:B------:R-:W2:Y:S01]  /*3a90*/  MUFU.EX2 R99, R99 ;  /* 0x0000006300637308 */ /* 0x000ea20000000800 */
[----:B----4-:R-:W-:Y:S01]  /*3aa0*/  @!P4 FMUL R98, R98, R98 ;  /* 0x000000626262c220 */ /* 0x010fe20000400000 */
[----:B------:R-:W-:Y:S01]  /*3ab0*/  FSETP.GEU.AND P4, PT, R94, -126, PT ;  /* 0xc2fc00005e00780b */ /* 0x000fe20003f8e000 */
[----:B------:R-:W-:Y:S01]  /*3ac0*/  FADD R20, R20, R23 ;  /* 0x0000001714147221 */ /* 0x000fe20000000000 */
[----:B------:R-:W-:Y:S01]  /*3ad0*/  FADD R78, R78, R75 ;  /* 0x0000004b4e4e7221 */ /* 0x000fe20000000000 */
[----:B------:R-:W-:Y:S01]  /*3ae0*/  FADD R97, R89, R98 ;  /* 0x0000006259617221 */ /* 0x000fe20000000000 */
[----:B------:R-:W-:Y:S01]  /*3af0*/  F2FP.BF16.F32.PACK_AB R75, R83, R82 ;  /* 0x00000052534b723e */ /* 0x000fe200000010ff */
[----:B------:R-:W-:Y:S01]  /*3b00*/  @!P3 FMUL R103, R103, 0.5 ;  /* 0x3f0000006767b820 */ /* 0x000fe20000400000 */
[----:B------:R-:W3:Y:S01]  /*3b10*/  MUFU.EX2 R102, R102 ;  /* 0x0000006600667308 */ /* 0x000ee20000000800 */
        /* <DEDUP_REMOVED lines=8> */
[----:B--2---:R-:W-:Y:S01]  /*3ba0*/  @!P6 FMUL R99, R99, R99 ;  /* 0x000000636363e220 */ /* 0x004fe20000400000 */
[----:B------:R-:W-:-:S03]  /*3bb0*/  FADD R78, R13, R78 ;  /* 0x0000004e0d4e7221 */ /* 0x000fc60000000000 */
[----:B------:R-:W-:Y:S02]  /*3bc0*/  FADD R101, R86, R99 ;  /* 0x0000006356657221 */ /* 0x000fe40000000000 */
[----:B------:R-:W-:Y:S01]  /*3bd0*/  @!P2 FMUL R12, R12, 0.5 ;  /* 0x3f0000000c0ca820 */ /* 0x000fe20000400000 */
[----:B------:R-:W2:Y:S01]  /*3be0*/  MUFU.EX2 R23, R94 ;  /* 0x0000005e00177308 */ /* 0x000ea20000000800 */
[----:B---3--:R-:W-:Y:S01]  /*3bf0*/  @!P5 FMUL R102, R102, R102 ;  /* 0x000000666666d220 */ /* 0x008fe20000400000 */
[----:B------:R-:W-:-:S03]  /*3c00*/  FADD R22, R22, R101 ;  /* 0x0000006516167221 */ /* 0x000fc60000000000 */
[----:B------:R-:W-:-:S03]  /*3c10*/  FADD R105, R87, R102 ;  /* 0x0000006657697221 */ /* 0x000fc60000000000 */
[----:B------:R3:W4:Y:S01]  /*3c20*/  MUFU.EX2 R11, R12 ;  /* 0x0000000c000b7308 */ /* 0x0007220000000800 */
[----:B-1----:R-:W-:Y:S01]  /*3c30*/  @!P3 FMUL R103, R103, R103 ;  /* 0x000000676767b220 */ /* 0x002fe20000400000 */
[----:B------:R-:W-:Y:S01]  /*3c40*/  FADD R105, R74, R105 ;  /* 0x000000694a697221 */ /* 0x000fe20000000000 */
[----:B------:R-:W-:Y:S02]  /*3c50*/  F2FP.BF16.F32.PACK_AB R74, R77, R76 ;  /* 0x0000004c4d4a723e */ /* 0x000fe400000010ff */
[----:B------:R-:W-:Y:S01]  /*3c60*/  FADD R100, R90, R103 ;  /* 0x000000675a647221 */ /* 0x000fe20000000000 */
[----:B------:R-:W-:Y:S02]  /*3c70*/  F2FP.BF16.F32.PACK_AB R76, R81, R80 ;  /* 0x00000050514c723e */ /* 0x000fe400000010ff */
[----:B------:R-:W-:Y:S01]  /*3c80*/  F2FP.BF16.F32.PACK_AB R77, R86, R89 ;  /* 0x00000059564d723e */ /* 0x000fe200000010ff */
[----:B---3--:R-:W-:Y:S01]  /*3c90*/  FADD R12, R88, R91 ;  /* 0x0000005b580c7221 */ /* 0x008fe20000000000 */
[----:B------:R-:W-:Y:S01]  /*3ca0*/  FADD R95, R95, R100 ;  /* 0x000000645f5f7221 */ /* 0x000fe20000000000 */
[----:B--2---:R-:W-:Y:S01]  /*3cb0*/  @!P4 FMUL R23, R23, R23 ;  /* 0x000000171717c220 */ /* 0x004fe20000400000 */
[----:B------:R-:W-:Y:S01]  /*3cc0*/  F2FP.BF16.F32.PACK_AB R80, R14, R15 ;  /* 0x0000000f0e50723e */ /* 0x000fe200000010ff */
[----:B------:R-:W-:Y:S01]  /*3cd0*/  FADD R12, R12, R97 ;  /* 0x000000610c0c7221 */ /* 0x000fe20000000000 */
[----:B------:R-:W-:Y:S01]  /*3ce0*/  FADD R95, R22, R95 ;  /* 0x0000005f165f7221 */ /* 0x000fe20000000000 */
[-C--:B------:R-:W-:Y:S01]  /*3cf0*/  FMUL R26, R26, R23.reuse ;  /* 0x000000171a1a7220 */ /* 0x080fe20000400000 */
[----:B------:R-:W-:Y:S01]  /*3d00*/  FMUL R27, R27, R23 ;  /* 0x000000171b1b7220 */ /* 0x000fe20000400000 */
[----:B------:R-:W-:Y:S01]  /*3d10*/  FADD R12, R12, R105 ;  /* 0x000000690c0c7221 */ /* 0x000fe20000000000 */
[----:B----4-:R-:W-:Y:S01]  /*3d20*/  @!P2 FMUL R11, R11, R11 ;  /* 0x0000000b0b0ba220 */ /* 0x010fe20000400000 */
[-C--:B------:R-:W-:Y:S01]  /*3d30*/  FMUL R30, R30, R23.reuse ;  /* 0x000000171e1e7220 */ /* 0x080fe20000400000 */
[----:B------:R-:W-:Y:S01]  /*3d40*/  FMUL R31, R31, R23 ;  /* 0x000000171f1f7220 */ /* 0x000fe20000400000 */
[----:B------:R-:W-:Y:S01]  /*3d50*/  FADD R12, R12, R95 ;  /* 0x0000005f0c0c7221 */ /* 0x000fe20000000000 */
[----:B------:R-:W-:Y:S01]  /*3d60*/  FFMA R6, R11, R6, R78 ;  /* 0x000000060b067223 */ /* 0x000fe2000000004e */
[----:B------:R-:W-:Y:S01]  /*3d70*/  F2FP.BF16.F32.PACK_AB R78, R85, R84 ;  /* 0x00000054554e723e */ /* 0x000fe200000010ff */
[-C--:B------:R-:W-:Y:S01]  /*3d80*/  FMUL R24, R24, R11.reuse ;  /* 0x0000000b18187220 */ /* 0x080fe20000400000 */
[----:B------:R-:W-:Y:S01]  /*3d90*/  FFMA R8, R23, R8, R12 ;  /* 0x0000000817087223 */ /* 0x000fe2000000000c */
[----:B------:R-:W-:Y:S01]  /*3da0*/  SHF.L.U32 R12, R3, 0x1f, RZ ;  /* 0x0000001f030c7819 */ /* 0x000fe200000006ff */
[-C--:B------:R-:W-:Y:S01]  /*3db0*/  FMUL R25, R25, R11.reuse ;  /* 0x0000000b19197220 */ /* 0x080fe20000400000 */
[-C--:B------:R-:W-:Y:S01]  /*3dc0*/  FMUL R28, R28, R11.reuse ;  /* 0x0000000b1c1c7220 */ /* 0x080fe20000400000 */
[-C--:B------:R-:W-:Y:S01]  /*3dd0*/  FMUL R29, R29, R11.reuse ;  /* 0x0000000b1d1d7220 */ /* 0x080fe20000400000 */
[----:B------:R1:W2:Y:S01]  /*3de0*/  SYNCS.PHASECHK.TRANS64.TRYWAIT P2, [UR7+0x15000], R12 ;  /* 0x0150000cff0075a7 */ /* 0x0002a20008040147 */
[-C--:B------:R-:W-:Y:S01]  /*3df0*/  FMUL R32, R32, R11.reuse ;  /* 0x0000000b20207220 */ /* 0x080fe20000400000 */
        /* <DEDUP_REMOVED lines=18> */
[----:B------:R-:W-:Y:S01]  /*3f20*/  FMUL R69, R69, R11 ;  /* 0x0000000b45457220 */ /* 0x000fe20000400000 */
        /* <DEDUP_REMOVED lines=20> */
[----:B------:R-:W-:-:S02]  /*4070*/  F2FP.BF16.F32.PACK_AB R81, R92, R91 ;  /* 0x0000005b5c51723e */ /* 0x000fc400000010ff */
[----:B------:R-:W-:Y:S02]  /*4080*/  F2FP.BF16.F32.PACK_AB R84, R10, R19 ;  /* 0x000000130a54723e */ /* 0x000fe400000010ff */
[----:B------:R-:W-:Y:S02]  /*4090*/  F2FP.BF16.F32.PACK_AB R85, R99, R98 ;  /* 0x000000626355723e */ /* 0x000fe400000010ff */
[----:B------:R-:W-:Y:S01]  /*40a0*/  F2FP.BF16.F32.PACK_AB R86, R18, R21 ;  /* 0x000000151256723e */ /* 0x000fe200000010ff */
[----:B-12---:R-:W-:Y:S06]  /*40b0*/  @!P0 BRA `(.L_x_27) ;  /* 0x0000000000048947 */ /* 0x006fec0003800000 */
[----:B------:R-:W-:Y:S01]  /*40c0*/  BPT.TRAP 0x1 ;  /* 0x000000040000795c */ /* 0x000fe20000300000 */
.L_x_27:
[----:B------:R-:W-:Y:S05]  /*40d0*/  @P2 BRA `(.L_x_28) ;  /* 0x0000000000082947 */ /* 0x000fea0003800000 */
[----:B------:R-:W1:Y:S02]  /*40e0*/  SYNCS.PHASECHK.TRANS64.TRYWAIT P2, [UR7+0x15000], R12 ;  /* 0x0150000cff0075a7 */ /* 0x000e640008040147 */
[----:B-1----:R-:W-:Y:S05]  /*40f0*/  @!P2 BRA `(.L_x_29) ;  /* 0x0000005000a8a947 */ /* 0x002fea0003800000 */
.L_x_28:
[----:B------:R-:W-:Y:S01]  /*4100*/  UIMAD UR10, UR11, 0x300, UR6 ;  /* 0x000003000b0a78a4 */ /* 0x000fe2000f8e0206 */
[----:B------:R-:W-:Y:S01]  /*4110*/  WARPGROUP.ARRIVE ;  /* 0x00000000000079c5 */ /* 0x000fe20000000000 */
[----:B------:R-:W-:Y:S01]  /*4120*/  UMOV UR15, 0x80000020 ;  /* 0x80000020000f7882 */ /* 0x000fe20000000000 */
[----:B------:R-:W-:-:S04]  /*4130*/  F2FP.BF16.F32.PACK_AB R87, R103, R102 ;  /* 0x000000666757723e */ /* 0x000fc800000010ff */
[----:B------:R-:W-:Y:S02]  /*4140*/  UMOV UR14, UR10 ;  /* 0x0000000a000e7c82 */ /* 0x000fe40008000000 */
        /* <DEDUP_REMOVED lines=8> */
[----:B------:R-:W-:Y:S01]  /*41d0*/  UIADD3 UR10, UR10, 0xc0, URZ ;  /* 0x000000c00a0a7890 */ /* 0x000fe2000fffe03f */
[----:B------:R-:W-:Y:S02]  /*41e0*/  WARPGROUP.DEPBAR.LE gsb0, 0x0 ;  /* 0x00008000000079c5 */ /* 0x000fe40000010000 */
[----:B------:R-:W-:-:S06]  /*41f0*/  WARPGROUP.ARRIVE ;  /* 0x00000000000079c5 */ /* 0x000fcc0000000000 */
[----:B------:R-:W-:Y:S01]  /*4200*/  HGMMA.64x96x16.F32.BF16 R24, R80, gdesc[UR12].tnspB, R24, gsb0 ;  /* 0x4160000c50187df0 */ /* 0x000fe20008001818 */
[----:B------:R-:W-:Y:S01]  /*4210*/  UMOV UR14, UR10 ;  /* 0x0000000a000e7c82 */ /* 0x000fe20008000000 */
[----:B------:R-:W-:Y:S01]  /*4220*/  UMOV UR15, 0x80000020 ;  /* 0x80000020000f7882 */ /* 0x000fe20000000000 */
[----:B------:R-:W-:Y:S02]  /*4230*/  WARPGROUP.DEPBAR.LE gsb0, 0x0 ;  /* 0x00008000000079c5 */ /* 0x000fe40000010000 */
[----:B------:R-:W-:-:S06]  /*4240*/  WARPGROUP.ARRIVE ;  /* 0x00000000000079c5 */ /* 0x000fcc0000000000 */
[----:B------:R-:W-:Y:S03]  /*4250*/  HGMMA.64x96x16.F32.BF16 R24, R84, gdesc[UR12].tnspB, R24, gsb0 ;  /* 0x4160000c54187df0 */ /* 0x000fe60008001818 */
[----:B------:R-:W-:Y:S02]  /*4260*/  WARPGROUP.DEPBAR.LE gsb0, 0x0 ;  /* 0x00008000000079c5 */ /* 0x000fe40000010000 */
[----:B------:R-:W-:Y:S05]  /*4270*/  @!P0 BRA `(.L_x_30) ;  /* 0x0000000000048947 */ /* 0x000fea0003800000 */
[----:B------:R-:W-:Y:S01]  /*4280*/  BPT.TRAP 0x1 ;  /* 0x000000040000795c */ /* 0x000fe20000300000 */
.L_x_30:
[----:B------:R-:W-:-:S04]  /*4290*/  ULEA UR7, UR5, UR38, 0x3 ;  /* 0x0000002605077291 */ /* 0x000fc8000f8e183f */
[----:B------:R-:W-:-:S04]  /*42a0*/  UIADD3 UR7, UR7, 0x15028, URZ ;  /* 0x0001502807077890 */ /* 0x000fc8000fffe03f */
[----:B------:R-:W-:-:S09]  /*42b0*/  UPRMT UR7, URZ, 0x654, UR7 ;  /* 0x000006543f077896 */ /* 0x000fd20008000007 */
[----:B------:R-:W-:Y:S01]  /*42c0*/  SYNCS.ARRIVE.TRANS64.RED.A1T0 RZ, [UR7], RZ ;  /* 0x000000ffffff79a7 */ /* 0x000fe20008100407 */
[----:B------:R-:W-:Y:S05]  /*42d0*/  @P1 BRA `(.L_x_31) ;  /* 0x0000000000041947 */ /* 0x000fea0003800000 */
[----:B------:R-:W-:Y:S01]  /*42e0*/  BPT.TRAP 0x1 ;  /* 0x000000040000795c */ /* 0x000fe20000300000 */
.L_x_31:
[----:B------:R-:W-:-:S04]  /*42f0*/  UIADD3 UR5, UR5, 0x1, URZ ;  /* 0x0000000105057890 */ /* 0x000fc8000fffe03f */
[----:B------:R-:W-:-:S04]  /*4300*/  UISETP.NE.AND UP0, UPT, UR5, 0x5, UPT ;  /* 0x000000050500788c */ /* 0x000fc8000bf05270 */
[----:B------:R-:W-:Y:S01]  /*4310*/  USEL UR7, UR5, URZ, UP0 ;  /* 0x0000003f05077287 */ /* 0x000fe20008000000 */
[----:B------:R-:W-:Y:S11]  /*4320*/  @!P0 BRA `(.L_x_32) ;  /* 0x0000000000048947 */ /* 0x000ff60003800000 */
[----:B------:R-:W-:Y:S01]  /*4330*/  BPT.TRAP 0x1 ;  /* 0x000000040000795c */ /* 0x000fe20000300000 */
.L_x_32:
[----:B------:R-:W-:-:S04]  /*4340*/  ULEA UR5, UR7, UR38, 0x3 ;  /* 0x0000002607057291 */ /* 0x000fc8000f8e183f */
[----:B------:R-:W-:-:S04]  /*4350*/  UIADD3 UR5, UR5, 0x15028, URZ ;  /* 0x0001502805057890 */ /* 0x000fc8000fffe03f */
[----:B------:R-:W-:-:S09]  /*4360*/  UPRMT UR5, URZ, 0x654, UR5 ;  /* 0x000006543f057896 */ /* 0x000fd20008000005 */
[----:B------:R-:W-:Y:S01]  /*4370*/  SYNCS.ARRIVE.TRANS64.RED.A1T0 RZ, [UR5], RZ ;  /* 0x000000ffffff79a7 */ /* 0x000fe20008100405 */
[----:B------:R-:W-:Y:S05]  /*4380*/  @P1 BRA `(.L_x_33) ;  /* 0x0000000000041947 */ /* 0x000fea0003800000 */
[----:B------:R-:W-:Y:S01]  /*4390*/  BPT.TRAP 0x1 ;  /* 0x000000040000795c */ /* 0x000fe20000300000 */
.L_x_33:
[----:B------:R-:W-:Y:S01]  /*43a0*/  UIADD3 UR5, UR7, 0x1, URZ ;  /* 0x0000000107057890 */ /* 0x000fe2000fffe03f */
[----:B------:R-:W-:Y:S01]  /*43b0*/  ISETP.GT.AND P2, PT, R9, 0x1, PT ;  /* 0x000000010900780c */ /* 0x000fe20003f44270 */
[----:B------:R-:W-:Y:S01]  /*43c0*/  UIADD3 UR7, UR11, 0x1, URZ ;  /* 0x000000010b077890 */ /* 0x000fe2000fffe03f */
[----:B------:R-:W-:Y:S01]  /*43d0*/  IADD3 R5, R5, 0x40, RZ ;  /* 0x0000004005057810 */ /* 0x000fe20007ffe0ff */
[----:B------:R-:W-:Y:S01]  /*43e0*/  UISETP.NE.AND UP0, UPT, UR5, 0x5, UPT ;  /* 0x000000050500788c */ /* 0x000fe2000bf05270 */
[----:B------:R-:W-:Y:S01]  /*43f0*/  VIADD R10, R9, 0xffffffff ;  /* 0xffffffff090a7836 */ /* 0x000fe20000000000 */
[----:B------:R-:W-:Y:S01]  /*4400*/  UISETP.NE.AND UP2, UPT, UR7, 0x5, UPT ;  /* 0x000000050700788c */ /* 0x000fe2000bf45270 */
[----:B-1----:R-:W-:Y:S01]  /*4410*/  MOV R11, R4 ;  /* 0x00000004000b7202 */ /* 0x002fe20000000f00 */
[----:B------:R-:W-:Y:S01]  /*4420*/  USEL UR5, UR5, URZ, UP0 ;  /* 0x0000003f05057287 */ /* 0x000fe20008000000 */
[----:B------:R-:W-:Y:S01]  /*4430*/  IMAD.MOV.U32 R13, RZ, RZ, R7 ;  /* 0x000000ffff0d7224 */ /* 0x000fe200078e0007 */
[----:B------:R-:W-:-:S02]  /*4440*/  USEL UR10, URZ, 0x1, UP2 ;  /* 0x000000013f0a7887 */ /* 0x000fc40009000000 */
[----:B------:R-:W-:-:S04]  /*4450*/  USEL UR7, UR7, URZ, UP2 ;  /* 0x0000003f07077287 */ /* 0x000fc80009000000 */
[----:B------:R-:W-:Y:S01]  /*4460*/  LOP3.LUT R12, R3, UR10, RZ, 0x3c, !PT ;  /* 0x0000000a030c7c12 */ /* 0x000fe2000f8e3cff */
[----:B------:R-:W-:Y:S07]  /*4470*/  @P2 BRA `(.L_x_34) ;  /* 0xffffffe400682947 */ /* 0x000fee000383ffff */
.L_x_23:
[----:B------:R-:W-:-:S13]  /*4480*/  ISETP.GE.AND P2, PT, R9, RZ, PT ;  /* 0x000000ff0900720c */ /* 0x000fda0003f46270 */
[----:B------:R-:W-:Y:S05]  /*4490*/  @!P2 BRA `(.L_x_35) ;  /* 0x0000001c00dca947 */ /* 0x000fea0003800000 */
[----:B------:R-:W-:Y:S01]  /*44a0*/  IADD3 R9, R9, 0x1, RZ ;  /* 0x0000000109097810 */ /* 0x000fe20007ffe0ff */
[----:B------:R-:W-:Y:S01]  /*44b0*/  IMAD.MOV.U32 R11, RZ, RZ, R4 ;  /* 0x000000ffff0b7224 */ /* 0x000fe200078e0004 */
[----:B------:R-:W-:Y:S01]  /*44c0*/  MOV R10, R7 ;  /* 0x00000007000a7202 */ /* 0x000fe20000000f00 */
[----:B------:R-:W-:-:S06]  /*44d0*/  ULDC UR33, c[0x0][0x604] ;  /* 0x0001810000217ab9 */ /* 0x000fcc0000000800 */
.L_x_46:
[----:B------:R-:W-:Y:S05]  /*44e0*/  @!P0 BRA `(.L_x_36) ;  /* 0x0000000000048947 */ /* 0x000fea0003800000 */
[----:B------:R-:W-:Y:S01]  /*44f0*/  BPT.TRAP 0x1 ;  /* 0x000000040000795c */ /* 0x000fe20000300000 */
.L_x_36:
[----:B------:R-:W-:Y:S01]  /*4500*/  ULEA UR10, UR7, UR38, 0x3 ;  /* 0x00000026070a7291 */ /* 0x000fe2000f8e183f */
[----:B------:R-:W-:-:S08]  /*4510*/  SHF.L.U32 R3, R12, 0x1f, RZ ;  /* 0x0000001f0c037819 */ /* 0x000fd000000006ff */
[----:B------:R-:W1:Y:S02]  /*4520*/  SYNCS.PHASECHK.TRANS64.TRYWAIT P2, [UR10+0x15000], R3 ;  /* 0x01500003ff0075a7 */ /* 0x000e64000804014a */
[----:B-1----:R-:W-:Y:S05]  /*4530*/  @!P2 BRA `(.L_x_37) ;  /* 0x0000004c00b0a947 */ /* 0x002fea0003800000 */
.L_x_108:
        /* <DEDUP_REMOVED lines=37> */
.L_x_38:
[C---:B------:R-:W-:Y:S01]  /*4790*/  VIADD R7, R5.reuse, 0x1 ;  /* 0x0000000105077836 */ /* 0x040fe20000000000 */
[C---:B------:R-:W-:Y:S01]  /*47a0*/  ISETP.GE.AND P2, PT, R0.reuse, R5, PT ;  /* 0x000000050000720c */ /* 0x040fe20003f46270 */
[C---:B------:R-:W-:Y:S01]  /*47b0*/  VIADD R17, R5.reuse, 0x9 ;  /* 0x0000000905117836 */ /* 0x040fe20000000000 */
[C---:B------:R-:W-:Y:S01]  /*47c0*/  IADD3 R15, R5.reuse, 0x8, RZ ;  /* 0x00000008050f7810 */ /* 0x040fe20007ffe0ff */
[C---:B------:R-:W-:Y:S01]  /*47d0*/  VIADD R21, R5.reuse, 0x11 ;  /* 0x0000001105157836 */ /* 0x040fe20000000000 */
[----:B------:R-:W-:Y:S01]  /*47e0*/  ISETP.GE.AND P3, PT, R0, R7, PT ;  /* 0x000000070000720c */ /* 0x000fe20003f66270 */
[C---:B------:R-:W-:Y:S01]  /*47f0*/  VIADD R105, R5.reuse, 0x19 ;  /* 0x0000001905697836 */ /* 0x040fe20000000000 */
[----:B------:R-:W-:Y:S01]  /*4800*/  FSEL R72, R72, -INF , P2 ;  /* 0xff80000048487808 */ /* 0x000fe20001000000 */
[C---:B------:R-:W-:Y:S01]  /*4810*/  VIADD R109, R5.reuse, 0x21 ;  /* 0x00000021056d7836 */ /* 0x040fe20000000000 */
[----:B------:R-:W-:Y:S01]  /*4820*/  ISETP.GE.AND P2, PT, R0, R15, PT ;  /* 0x0000000f0000720c */ /* 0x000fe20003f46270 */
[----:B------:R-:W-:Y:S01]  /*4830*/  VIADD R113, R5, 0x29 ;  /* 0x0000002905717836 */ /* 0x000fe20000000000 */
[----:B------:R-:W-:Y:S01]  /*4840*/  FSEL R73, R73, -INF , P3 ;  /* 0xff80000049497808 */ /* 0x000fe20001800000 */
[C---:B------:R-:W-:Y:S01]  /*4850*/  VIADD R117, R5.reuse, 0x31 ;  /* 0x0000003105757836 */ /* 0x040fe20000000000 */
[----:B------:R-:W-:Y:S01]  /*4860*/  FMNMX R4, R72, R11, !PT ;  /* 0x0000000b48047209 */ /* 0x000fe20007800000 */
[C---:B------:R-:W-:Y:S01]  /*4870*/  VIADD R121, R5.reuse, 0x39 ;  /* 0x0000003905797836 */ /* 0x040fe20000000000 */
[----:B------:R-:W-:Y:S01]  /*4880*/  IADD3 R19, R5, 0x10, RZ ;  /* 0x0000001005137810 */ /* 0x000fe20007ffe0ff */
[----:B------:R-:W-:Y:S01]  /*4890*/  ULEA UR7, UR11, UR38, 0x3 ;  /* 0x000000260b077291 */ /* 0x000fe2000f8e183f */
[----:B------:R-:W-:-:S02]  /*48a0*/  ISETP.GE.AND P3, PT, R0, R17, PT ;  /* 0x000000110000720c */ /* 0x000fc40003f66270 */
[----:B------:R-:W-:Y:S02]  /*48b0*/  FSEL R76, R76, -INF , P2 ;  /* 0xff8000004c4c7808 */ /* 0x000fe40001000000 */
[----:B------:R-:W-:Y:S02]  /*48c0*/  FMNMX R13, R73, R4, !PT ;  /* 0x00000004490d7209 */ /* 0x000fe40007800000 */
[----:B------:R-:W-:Y:S02]  /*48d0*/  ISETP.GE.AND P2, PT, R0, R19, PT ;  /* 0x000000130000720c */ /* 0x000fe40003f46270 */
[----:B------:R-:W-:Y:S02]  /*48e0*/  FSEL R77, R77, -INF , P3 ;  /* 0xff8000004d4d7808 */ /* 0x000fe40001800000 */
[----:B------:R-:W-:Y:S02]  /*48f0*/  FMNMX R4, R76, R13, !PT ;  /* 0x0000000d4c047209 */ /* 0x000fe40007800000 */
[----:B------:R-:W-:-:S02]  /*4900*/  IADD3 R23, R5, 0x18, RZ ;  /* 0x0000001805177810 */ /* 0x000fc40007ffe0ff */
[----:B------:R-:W-:Y:S02]  /*4910*/  ISETP.GE.AND P3, PT, R0, R21, PT ;  /* 0x000000150000720c */ /* 0x000fe40003f66270 */
[----:B------:R-:W-:Y:S02]  /*4920*/  FSEL R80, R80, -INF , P2 ;  /* 0xff80000050507808 */ /* 0x000fe40001000000 */
[----:B------:R-:W-:Y:S02]  /*4930*/  FMNMX R13, R77, R4, !PT ;  /* 0x000000044d0d7209 */ /* 0x000fe40007800000 */
[----:B------:R-:W-:Y:S02]  /*4940*/  ISETP.GE.AND P2, PT, R0, R23, PT ;  /* 0x000000170000720c */ /* 0x000fe40003f46270 */
[----:B------:R-:W-:Y:S02]  /*4950*/  FSEL R81, R81, -INF , P3 ;  /* 0xff80000051517808 */ /* 0x000fe40001800000 */
[----:B------:R-:W-:-:S02]  /*4960*/  FMNMX R4, R80, R13, !PT ;  /* 0x0000000d50047209 */ /* 0x000fc40007800000 */
[----:B------:R-:W-:Y:S02]  /*4970*/  IADD3 R107, R5, 0x20, RZ ;  /* 0x00000020056b7810 */ /* 0x000fe40007ffe0ff */
[----:B------:R-:W-:Y:S02]  /*4980*/  ISETP.GE.AND P3, PT, R0, R105, PT ;  /* 0x000000690000720c */ /* 0x000fe40003f66270 */
[----:B------:R-:W-:Y:S02]  /*4990*/  FSEL R84, R84, -INF , P2 ;  /* 0xff80000054547808 */ /* 0x000fe40001000000 */
[----:B------:R-:W-:Y:S02]  /*49a0*/  FMNMX R13, R81, R4, !PT ;  /* 0x00000004510d7209 */ /* 0x000fe40007800000 */
[----:B------:R-:W-:Y:S02]  /*49b0*/  ISETP.GE.AND P2, PT, R0, R107, PT ;  /* 0x0000006b0000720c */ /* 0x000fe40003f46270 */
[----:B------:R-:W-:-:S02]  /*49c0*/  FSEL R85, R85, -INF , P3 ;  /* 0xff80000055557808 */ /* 0x000fc40001800000 */
[----:B------:R-:W-:Y:S02]  /*49d0*/  FMNMX R4, R84, R13, !PT ;  /* 0x0000000d54047209 */ /* 0x000fe40007800000 */
[----:B------:R-:W-:Y:S02]  /*49e0*/  IADD3 R111, R5, 0x28, RZ ;  /* 0x00000028056f7810 */ /* 0x000fe40007ffe0ff */
[----:B------:R-:W-:Y:S02]  /*49f0*/  ISETP.GE.AND P3, PT, R0, R109, PT ;  /* 0x0000006d0000720c */ /* 0x000fe40003f66270 */
[----:B------:R-:W-:Y:S02]  /*4a00*/  FSEL R88, R88, -INF , P2 ;  /* 0xff80000058587808 */ /* 0x000fe40001000000 */
[----:B------:R-:W-:Y:S02]  /*4a10*/  FMNMX R13, R85, R4, !PT ;  /* 0x00000004550d7209 */ /* 0x000fe40007800000 */
[----:B------:R-:W-:-:S02]  /*4a20*/  ISETP.GE.AND P2, PT, R0, R111, PT ;  /* 0x0000006f0000720c */ /* 0x000fc40003f46270 */
[----:B------:R-:W-:Y:S02]  /*4a30*/  FSEL R89, R89, -INF , P3 ;  /* 0xff80000059597808 */ /* 0x000fe40001800000 */
[----:B------:R-:W-:Y:S02]  /*4a40*/  FMNMX R4, R88, R13, !PT ;  /* 0x0000000d58047209 */ /* 0x000fe40007800000 */
[----:B------:R-:W-:Y:S02]  /*4a50*/  IADD3 R115, R5, 0x30, RZ ;  /* 0x0000003005737810 */ /* 0x000fe40007ffe0ff */
[----:B------:R-:W-:Y:S02]  /*4a60*/  ISETP.GE.AND P3, PT, R0, R113, PT ;  /* 0x000000710000720c */ /* 0x000fe40003f66270 */
[----:B------:R-:W-:Y:S02]  /*4a70*/  FSEL R92, R92, -INF , P2 ;  /* 0xff8000005c5c7808 */ /* 0x000fe40001000000 */
[----:B------:R-:W-:-:S02]  /*4a80*/  FMNMX R13, R89, R4, !PT ;  /* 0x00000004590d7209 */ /* 0x000fc40007800000 */
[----:B------:R-:W-:Y:S02]  /*4a90*/  ISETP.GE.AND P2, PT, R0, R115, PT ;  /* 0x000000730000720c */ /* 0x000fe40003f46270 */
[----:B------:R-:W-:Y:S02]  /*4aa0*/  FSEL R93, R93, -INF , P3 ;  /* 0xff8000005d5d7808 */ /* 0x000fe40001800000 */
[----:B------:R-:W-:Y:S02]  /*4ab0*/  FMNMX R4, R92, R13, !PT ;  /* 0x0000000d5c047209 */ /* 0x000fe40007800000 */
[----:B------:R-:W-:Y:S02]  /*4ac0*/  IADD3 R119, R5, 0x38, RZ ;  /* 0x0000003805777810 */ /* 0x000fe40007ffe0ff */
[----:B------:R-:W-:Y:S02]  /*4ad0*/  ISETP.GE.AND P3, PT, R0, R117, PT ;  /* 0x000000750000720c */ /* 0x000fe40003f66270 */
[----:B------:R-:W-:-:S02]  /*4ae0*/  FSEL R96, R96, -INF , P2 ;  /* 0xff80000060607808 */ /* 0x000fc40001000000 */
[----:B------:R-:W-:Y:S02]  /*4af0*/  FMNMX R13, R93, R4, !PT ;  /* 0x000000045d0d7209 */ /* 0x000fe40007800000 */
[----:B------:R-:W-:Y:S02]  /*4b00*/  ISETP.GE.AND P2, PT, R0, R119, PT ;  /* 0x000000770000720c */ /* 0x000fe40003f46270 */
[----:B------:R-:W-:Y:S02]  /*4b10*/  FSEL R97, R97, -INF , P3 ;  /* 0xff80000061617808 */ /* 0x000fe40001800000 */
[----:B------:R-:W-:Y:S02]  /*4b20*/  FMNMX R4, R96, R13, !PT ;  /* 0x0000000d60047209 */ /* 0x000fe40007800000 */
[----:B------:R-:W-:Y:S02]  /*4b30*/  ISETP.GE.AND P3, PT, R0, R121, PT ;  /* 0x000000790000720c */ /* 0x000fe40003f66270 */
[----:B------:R-:W-:-:S02]  /*4b40*/  FSEL R100, R100, -INF , P2 ;  /* 0xff80000064647808 */ /* 0x000fc40001000000 */
[----:B------:R-:W-:Y:S02]  /*4b50*/  FMNMX R13, R97, R4, !PT ;  /* 0x00000004610d7209 */ /* 0x000fe40007800000 */
[----:B------:R-:W-:Y:S02]  /*4b60*/  FSEL R101, R101, -INF , P3 ;  /* 0xff80000065657808 */ /* 0x000fe40001800000 */
[----:B------:R-:W-:Y:S02]  /*4b70*/  FMNMX R4, R100, R13, !PT ;  /* 0x0000000d64047209 */ /* 0x000fe40007800000 */
[C---:B------:R-:W-:Y:S02]  /*4b80*/  ISETP.GE.AND P2, PT, R2.reuse, R5, PT ;  /* 0x000000050200720c */ /* 0x040fe40003f46270 */
[----:B------:R-:W-:Y:S02]  /*4b90*/  FMNMX R4, R101, R4, !PT ;  /* 0x0000000465047209 */ /* 0x000fe40007800000 */
[----:B------:R-:W-:-:S02]  /*4ba0*/  ISETP.GE.AND P3, PT, R2, R7, PT ;  /* 0x000000070200720c */ /* 0x000fc40003f66270 */
[C---:B------:R-:W-:Y:S01]  /*4bb0*/  ISETP.GE.AND P4, PT, R2.reuse, R21, PT ;  /* 0x000000150200720c */ /* 0x040fe20003f86270 */
[----:B------:R-:W1:Y:S01]  /*4bc0*/  SHFL.BFLY PT, R13, R4, 0x1, 0x1f ;  /* 0x0c201f00040d7f89 */ /* 0x000e6200000e0000 */
[----:B------:R-:W-:Y:S02]  /*4bd0*/  FSEL R75, R75, -INF , P3 ;  /* 0xff8000004b4b7808 */ /* 0x000fe40001800000 */
[C---:B------:R-:W-:Y:S02]  /*4be0*/  ISETP.GE.AND P3, PT, R2.reuse, R17, PT ;  /* 0x000000110200720c */ /* 0x040fe40003f66270 */
[----:B------:R-:W-:Y:S02]  /*4bf0*/  FSEL R83, R83, -INF , P4 ;  /* 0xff80000053537808 */ /* 0x000fe40002000000 */
[----:B------:R-:W-:Y:S02]  /*4c00*/  FSEL R79, R79, -INF , P3 ;  /* 0xff8000004f4f7808 */ /* 0x000fe40001800000 */
[----:B------:R-:W-:-:S02]  /*4c10*/  ISETP.GE.AND P3, PT, R2, R23, PT ;  /* 0x000000170200720c */ /* 0x000fc40003f66270 */
[----:B------:R-:W-:Y:S02]  /*4c20*/  ISETP.GE.AND P4, PT, R2, R107, PT ;  /* 0x0000006b0200720c */ /* 0x000fe40003f86270 */
[----:B------:R-:W-:Y:S02]  /*4c30*/  FSEL R86, R86, -INF , P3 ;  /* 0xff80000056567808 */ /* 0x000fe40001800000 */
[----:B------:R-:W-:Y:S02]  /*4c40*/  ISETP.GE.AND P3, PT, R2, R109, PT ;  /* 0x0000006d0200720c */ /* 0x000fe40003f66270 */
[----:B------:R-:W-:Y:S02]  /*4c50*/  FSEL R90, R90, -INF , P4 ;  /* 0xff8000005a5a7808 */ /* 0x000fe40002000000 */
[----:B------:R-:W-:Y:S02]  /*4c60*/  FSEL R91, R91, -INF , P3 ;  /* 0xff8000005b5b7808 */ /* 0x000fe40001800000 */
[----:B------:R-:W-:-:S02]  /*4c70*/  ISETP.GE.AND P3, PT, R2, R117, PT ;  /* 0x000000750200720c */ /* 0x000fc40003f66270 */
[----:B------:R-:W-:Y:S02]  /*4c80*/  ISETP.GE.AND P4, PT, R2, R115, PT ;  /* 0x000000730200720c */ /* 0x000fe40003f86270 */
[----:B-1----:R-:W-:Y:S02]  /*4c90*/  FMNMX R12, R4, R13, !PT ;  /* 0x0000000d040c7209 */ /* 0x002fe40007800000 */
[----:B------:R-:W-:Y:S02]  /*4ca0*/  FSEL R13, R74, -INF , P2 ;  /* 0xff8000004a0d7808 */ /* 0x000fe40001000000 */
[----:B------:R-:W-:Y:S01]  /*4cb0*/  ISETP.GE.AND P2, PT, R2, R15, PT ;  /* 0x0000000f0200720c */ /* 0x000fe20003f46270 */
[----:B------:R-:W1:Y:S01]  /*4cc0*/  SHFL.BFLY PT, R123, R12, 0x2, 0x1f ;  /* 0x0c401f000c7b7f89 */ /* 0x000e6200000e0000 */
[----:B------:R-:W-:Y:S02]  /*4cd0*/  FMNMX R14, R13, R10, !PT ;  /* 0x0000000a0d0e7209 */ /* 0x000fe40007800000 */
[----:B------:R-:W-:-:S02]  /*4ce0*/  FSEL R78, R78, -INF , P2 ;  /* 0xff8000004e4e7808 */ /* 0x000fc40001000000 */
[----:B------:R-:W-:Y:S02]  /*4cf0*/  FMNMX R7, R75, R14, !PT ;  /* 0x0000000e4b077209 */ /* 0x000fe40007800000 */
[----:B------:R-:W-:Y:S02]  /*4d00*/  ISETP.GE.AND P2, PT, R2, R19, PT ;  /* 0x000000130200720c */ /* 0x000fe40003f46270 */
[----:B------:R-:W-:Y:S02]  /*4d10*/  FMNMX R4, R78, R7, !PT ;  /* 0x000000074e047209 */ /* 0x000fe40007800000 */
[----:B------:R-:W-:Y:S02]  /*4d20*/  FSEL R82, R82, -INF , P2 ;  /* 0xff80000052527808 */ /* 0x000fe40001000000 */
[----:B------:R-:W-:Y:S02]  /*4d30*/  FMNMX R7, R79, R4, !PT ;  /* 0x000000044f077209 */ /* 0x000fe40007800000 */
[----:B------:R-:W-:-:S02]  /*4d40*/  ISETP.GE.AND P2, PT, R2, R105, PT ;  /* 0x000000690200720c */ /* 0x000fc40003f46270 */
[----:B------:R-:W-:Y:S02]  /*4d50*/  FSEL R99, R99, -INF , P3 ;  /* 0xff80000063637808 */ /* 0x000fe40001800000 */
[----:B------:R-:W-:Y:S02]  /*4d60*/  FSEL R87, R87, -INF , P2 ;  /* 0xff80000057577808 */ /* 0x000fe40001000000 */
[----:B------:R-:W-:Y:S02]  /*4d70*/  ISETP.GE.AND P2, PT, R2, R113, PT ;  /* 0x000000710200720c */ /* 0x000fe40003f46270 */
[----:B------:R-:W-:Y:S02]  /*4d80*/  FSEL R98, R98, -INF , P4 ;  /* 0xff80000062627808 */ /* 0x000fe40002000000 */
[----:B-1----:R-:W-:Y:S02]  /*4d90*/  FMNMX R4, R12, R123, !PT ;  /* 0x0000007b0c047209 */ /* 0x002fe40007800000 */
[----:B------:R-:W-:-:S02]  /*4da0*/  FMNMX R12, R82, R7, !PT ;  /* 0x00000007520c7209 */ /* 0x000fc40007800000 */
[C---:B------:R-:W-:Y:S02]  /*4db0*/  FSETP.NEU.AND P5, PT, R4.reuse, -INF , PT ;  /* 0xff8000000400780b */ /* 0x040fe40003fad000 */
[----:B------:R-:W-:Y:S02]  /*4dc0*/  FMNMX R7, R83, R12, !PT ;  /* 0x0000000c53077209 */ /* 0x000fe40007800000 */
[----:B------:R-:W-:Y:S02]  /*4dd0*/  FSEL R12, R4, RZ, P5 ;  /* 0x000000ff040c7208 */ /* 0x000fe40002800000 */
[----:B------:R-:W-:Y:S02]  /*4de0*/  FMNMX R16, R86, R7, !PT ;  /* 0x0000000756107209 */ /* 0x000fe40007800000 */
[----:B------:R-:W-:Y:S01]  /*4df0*/  FSEL R95, R95, -INF , P2 ;  /* 0xff8000005f5f7808 */ /* 0x000fe20001000000 */
[C---:B------:R-:W-:Y:S01]  /*4e00*/  FMUL R14, R12.reuse, UR33 ;  /* 0x000000210c0e7c20 */ /* 0x040fe20008400000 */
[----:B------:R-:W-:Y:S01]  /*4e10*/  FMNMX R7, R87, R16, !PT ;  /* 0x0000001057077209 */ /* 0x000fe20007800000 */
[----:B------:R-:W-:Y:S01]  /*4e20*/  FADD R12, -R12, R11 ;  /* 0x0000000b0c0c7221 */ /* 0x000fe20000000100 */
[----:B------:R-:W-:Y:S01]  /*4e30*/  ISETP.GE.AND P5, PT, R2, R111, PT ;  /* 0x0000006f0200720c */ /* 0x000fe20003fa6270 */
[--C-:B------:R-:W-:Y:S01]  /*4e40*/  FFMA R72, R72, UR33, -R14.reuse ;  /* 0x0000002148487c23 */ /* 0x100fe2000800080e */
[--C-:B------:R-:W-:Y:S01]  /*4e50*/  FFMA R73, R73, UR33, -R14.reuse ;  /* 0x0000002149497c23 */ /* 0x100fe2000800080e */
[----:B------:R-:W-:Y:S01]  /*4e60*/  FMNMX R16, R90, R7, !PT ;  /* 0x000000075a107209 */ /* 0x000fe20007800000 */
[--C-:B------:R-:W-:Y:S01]  /*4e70*/  FFMA R76, R76, UR33, -R14.reuse ;  /* 0x000000214c4c7c23 */ /* 0x100fe2000800080e */
[----:B------:R-:W-:Y:S01]  /*4e80*/  FSEL R94, R94, -INF , P5 ;  /* 0xff8000005e5e7808 */ /* 0x000fe20002800000 */
        /* <DEDUP_REMOVED lines=11> */
[----:B------:R-:W-:Y:S01]  /*4f40*/  ISETP.GE.AND P4, PT, R2, R121, PT ;  /* 0x000000790200720c */ /* 0x000fe20003f86270 */
[--C-:B------:R-:W-:Y:S01]  /*4f50*/  FFMA R89, R89, UR33, -R14.reuse ;  /* 0x0000002159597c23 */ /* 0x100fe2000800080e */
[----:B------:R-:W-:Y:S01]  /*4f60*/  FMNMX R7, R95, R16, !PT ;  /* 0x000000105f077209 */ /* 0x000fe20007800000 */
[----:B------:R-:W-:Y:S01]  /*4f70*/  @!P6 FMUL R72, R72, 0.5 ;  /* 0x3f0000004848e820 */ /* 0x000fe20000400000 */
[----:B------:R-:W-:Y:S01]  /*4f80*/  FSEL R103, R103, -INF , P4 ;  /* 0xff80000067677808 */ /* 0x000fe20002000000 */
[----:B------:R-:W-:Y:S01]  /*4f90*/  @!P2 FMUL R73, R73, 0.5 ;  /* 0x3f0000004949a820 */ /* 0x000fe20000400000 */
[----:B------:R-:W-:Y:S01]  /*4fa0*/  ISETP.GE.AND P5, PT, R2, R119, PT ;  /* 0x000000770200720c */ /* 0x000fe20003fa6270 */
[--C-:B------:R-:W-:Y:S01]  /*4fb0*/  FFMA R92, R92, UR33, -R14.reuse ;  /* 0x000000215c5c7c23 */ /* 0x100fe2000800080e */
[----:B------:R-:W-:Y:S01]  /*4fc0*/  FSETP.GEU.AND P4, PT, R77, -126, PT ;  /* 0xc2fc00004d00780b */ /* 0x000fe20003f8e000 */
[----:B------:R-:W1:Y:S01]  /*4fd0*/  MUFU.EX2 R72, R72 ;  /* 0x0000004800487308 */ /* 0x000e620000000800 */
[----:B------:R-:W-:Y:S01]  /*4fe0*/  FMNMX R16, R98, R7, !PT ;  /* 0x0000000762107209 */ /* 0x000fe20007800000 */
[----:B------:R-:W-:Y:S01]  /*4ff0*/  @!P3 FMUL R76, R76, 0.5 ;  /* 0x3f0000004c4cb820 */ /* 0x000fe20000400000 */
[----:B------:R-:W-:Y:S01]  /*5000*/  FSEL R102, R102, -INF , P5 ;  /* 0xff80000066667808 */ /* 0x000fe20002800000 */
[--C-:B------:R-:W-:Y:S01]  /*5010*/  FFMA R93, R93, UR33, -R14.reuse ;  /* 0x000000215d5d7c23 */ /* 0x100fe2000800080e */
[----:B------:R-:W-:Y:S01]  /*5020*/  FMNMX R7, R99, R16, !PT ;  /* 0x0000001063077209 */ /* 0x000fe20007800000 */
[--C-:B------:R-:W-:Y:S01]  /*5030*/  FFMA R96, R96, UR33, -R14.reuse ;  /* 0x0000002160607c23 */ /* 0x100fe2000800080e */
[----:B------:R-:W-:Y:S01]  /*5040*/  FSETP.GEU.AND P5, PT, R80, -126, PT ;  /* 0xc2fc00005000780b */ /* 0x000fe20003fae000 */
[----:B------:R-:W2:Y:S01]  /*5050*/  MUFU.EX2 R73, R73 ;  /* 0x0000004900497308 */ /* 0x000ea20000000800 */
[----:B------:R-:W-:Y:S01]  /*5060*/  FMNMX R16, R102, R7, !PT ;  /* 0x0000000766107209 */ /* 0x000fe20007800000 */
[--C-:B------:R-:W-:Y:S01]  /*5070*/  FFMA R97, R97, UR33, -R14.reuse ;  /* 0x0000002161617c23 */ /* 0x100fe2000800080e */
[--C-:B------:R-:W-:Y:S01]  /*5080*/  FFMA R101, R101, UR33, -R14.reuse ;  /* 0x0000002165657c23 */ /* 0x100fe2000800080e */
[----:B------:R-:W-:Y:S01]  /*5090*/  @!P4 FMUL R77, R77, 0.5 ;  /* 0x3f0000004d4dc820 */ /* 0x000fe20000400000 */
[----:B------:R-:W-:Y:S01]  /*50a0*/  FMNMX R16, R103, R16, !PT ;  /* 0x0000001067107209 */ /* 0x000fe20007800000 */
[----:B------:R-:W-:Y:S01]  /*50b0*/  FFMA R100, R100, UR33, -R14 ;  /* 0x0000002164647c23 */ /* 0x000fe2000800080e */
[----:B------:R-:W-:Y:S01]  /*50c0*/  FMUL R12, R12, UR33 ;  /* 0x000000210c0c7c20 */ /* 0x000fe20008400000 */
[----:B------:R-:W3:Y:S01]  /*50d0*/  MUFU.EX2 R74, R76 ;  /* 0x0000004c004a7308 */ /* 0x000ee20000000800 */
[----:B-1----:R-:W-:Y:S01]  /*50e0*/  @!P6 FMUL R72, R72, R72 ;  /* 0x000000484848e220 */ /* 0x002fe20000400000 */
[----:B------:R-:W-:Y:S01]  /*50f0*/  FSETP.GEU.AND P6, PT, R81, -126, PT ;  /* 0xc2fc00005100780b */ /* 0x000fe20003fce000 */
[----:B------:R-:W1:Y:S01]  /*5100*/  SHFL.BFLY PT, R7, R16, 0x1, 0x1f ;  /* 0x0c201f0010077f89 */ /* 0x000e6200000e0000 */
[----:B------:R-:W-:-:S04]  /*5110*/  @!P5 FMUL R80, R80, 0.5 ;  /* 0x3f0000005050d820 */ /* 0x000fc80000400000 */
        /* <DEDUP_REMOVED lines=15> */
[----:B------:R-:W-:Y:S01]  /*5210*/  FSETP.GEU.AND P5, PT, R89, -126, PT ;  /* 0xc2fc00005900780b */ /* 0x000fe20003fae000 */
[----:B------:R-:W2:Y:S04]  /*5220*/  SHFL.BFLY PT, R16, R7, 0x2, 0x1f ;  /* 0x0c401f0007107f89 */ /* 0x000ea800000e0000 */
[----:B------:R-:W-:Y:S01]  /*5230*/  @!P4 FMUL R88, R88, 0.5 ;  /* 0x3f0000005858c820 */ /* 0x000fe20000400000 */
[----:B------:R-:W4:Y:S01]  /*5240*/  MUFU.EX2 R85, R85 ;  /* 0x0000005500557308 */ /* 0x000f220000000800 */
[----:B---3--:R-:W-:Y:S01]  /*5250*/  @!P6 FMUL R81, R81, R81 ;  /* 0x000000515151e220 */ /* 0x008fe20000400000 */
[----:B------:R-:W-:-:S05]  /*5260*/  FSETP.GEU.AND P6, PT, R92, -126, PT ;  /* 0xc2fc00005c00780b */ /* 0x000fca0003fce000 */
[----:B------:R-:W-:Y:S01]  /*5270*/  @!P5 FMUL R89, R89, 0.5 ;  /* 0x3f0000005959d820 */ /* 0x000fe20000400000 */
[----:B------:R-:W3:Y:S01]  /*5280*/  MUFU.EX2 R15, R88 ;  /* 0x00000058000f7308 */ /* 0x000ee20000000800 */
[----:B-1----:R-:W-:Y:S01]  /*5290*/  @!P2 FMUL R84, R84, R84 ;  /* 0x000000545454a220 */ /* 0x002fe20000400000 */
[----:B------:R-:W-:-:S05]  /*52a0*/  FSETP.GEU.AND P2, PT, R93, -126, PT ;  /* 0xc2fc00005d00780b */ /* 0x000fca0003f4e000 */
[----:B------:R-:W-:Y:S01]  /*52b0*/  @!P6 FMUL R92, R92, 0.5 ;  /* 0x3f0000005c5ce820 */ /* 0x000fe20000400000 */
[----:B------:R-:W1:Y:S01]  /*52c0*/  MUFU.EX2 R80, R89 ;  /* 0x0000005900507308 */ /* 0x000e620000000800 */
[----:B----4-:R-:W-:Y:S01]  /*52d0*/  @!P3 FMUL R85, R85, R85 ;  /* 0x000000555555b220 */ /* 0x010fe20000400000 */
[----:B------:R-:W-:Y:S02]  /*52e0*/  FSETP.GEU.AND P3, PT, R96, -126, PT ;  /* 0xc2fc00006000780b */ /* 0x000fe40003f6e000 */
[----:B--2---:R-:W-:-:S03]  /*52f0*/  FMNMX R7, R7, R16, !PT ;  /* 0x0000001007077209 */ /* 0x004fc60007800000 */
[----:B------:R-:W-:Y:S01]  /*5300*/  @!P2 FMUL R93, R93, 0.5 ;  /* 0x3f0000005d5da820 */ /* 0x000fe20000400000 */
[----:B------:R-:W2:Y:S01]  /*5310*/  MUFU.EX2 R17, R92 ;  /* 0x0000005c00117308 */ /* 0x000ea20000000800 */
[----:B---3--:R-:W-:Y:S01]  /*5320*/  @!P4 FMUL R15, R15, R15 ;  /* 0x0000000f0f0fc220 */ /* 0x008fe20000400000 */
[----:B------:R-:W-:-:S05]  /*5330*/  FSETP.GEU.AND P4, PT, R97, -126, PT ;  /* 0xc2fc00006100780b */ /* 0x000fca0003f8e000 */
[----:B------:R-:W-:Y:S01]  /*5340*/  @!P3 FMUL R96, R96, 0.5 ;  /* 0x3f0000006060b820 */ /* 0x000fe20000400000 */
[----:B------:R-:W3:Y:S01]  /*5350*/  MUFU.EX2 R16, R93 ;  /* 0x0000005d00107308 */ /* 0x000ee20000000800 */
[----:B-1----:R-:W-:Y:S01]  /*5360*/  @!P5 FMUL R80, R80, R80 ;  /* 0x000000505050d220 */ /* 0x002fe20000400000 */
[----:B------:R-:W-:-:S04]  /*5370*/  FSETP.NEU.AND P5, PT, R7, -INF , PT ;  /* 0xff8000000700780b */ /* 0x000fc80003fad000 */
[----:B------:R-:W-:Y:S01]  /*5380*/  FSEL R21, R7, RZ, P5 ;  /* 0x000000ff07157208 */ /* 0x000fe20002800000 */
[----:B------:R-:W-:Y:S01]  /*5390*/  @!P4 FMUL R97, R97, 0.5 ;  /* 0x3f0000006161c820 */ /* 0x000fe20000400000 */
[----:B------:R-:W1:Y:S01]  /*53a0*/  MUFU.EX2 R19, R96 ;  /* 0x0000006000137308 */ /* 0x000e620000000800 */
[----:B--2---:R-:W-:Y:S01]  /*53b0*/  @!P6 FMUL R17, R17, R17 ;  /* 0x000000111111e220 */ /* 0x004fe20000400000 */
[----:B------:R-:W-:Y:S01]  /*53c0*/  FSETP.GEU.AND P6, PT, R101, -126, PT ;  /* 0xc2fc00006500780b */ /* 0x000fe20003fce000 */
[C---:B------:R-:W-:Y:S01]  /*53d0*/  FMUL R20, R21.reuse, UR33 ;  /* 0x0000002115147c20 */ /* 0x040fe20008400000 */
[----:B------:R-:W-:Y:S01]  /*53e0*/  FSETP.GEU.AND P5, PT, R100, -126, PT ;  /* 0xc2fc00006400780b */ /* 0x000fe20003fae000 */
[----:B------:R-:W-:Y:S01]  /*53f0*/  FADD R21, -R21, R10 ;  /* 0x0000000a15157221 */ /* 0x000fe20000000100 */
[----:B------:R-:W-:Y:S01]  /*5400*/  FADD R10, R73, R80 ;  /* 0x00000050490a7221 */ /* 0x000fe20000000000 */
[--C-:B------:R-:W-:Y:S01]  /*5410*/  FFMA R22, R13, UR33, -R20.reuse ;  /* 0x000000210d167c23 */ /* 0x100fe20008000814 */
[----:B------:R-:W2:Y:S01]  /*5420*/  MUFU.EX2 R14, R97 ;  /* 0x00000061000e7308 */ /* 0x000ea20000000800 */
[----:B---3--:R-:W-:Y:S01]  /*5430*/  @!P2 FMUL R16, R16, R16 ;  /* 0x000000101010a220 */ /* 0x008fe20000400000 */
[--C-:B------:R-:W-:Y:S01]  /*5440*/  FFMA R75, R75, UR33, -R20.reuse ;  /* 0x000000214b4b7c23 */ /* 0x100fe20008000814 */
[--C-:B------:R-:W-:Y:S01]  /*5450*/  FFMA R78, R78, UR33, -R20.reuse ;  /* 0x000000214e4e7c23 */ /* 0x100fe20008000814 */
[----:B------:R-:W-:Y:S01]  /*5460*/  FSETP.GEU.AND P2, PT, R22, -126, PT ;  /* 0xc2fc00001600780b */ /* 0x000fe20003f4e000 */
[--C-:B------:R-:W-:Y:S01]  /*5470*/  FFMA R23, R79, UR33, -R20.reuse ;  /* 0x000000214f177c23 */ /* 0x100fe20008000814 */
[--C-:B------:R-:W-:Y:S01]  /*5480*/  FFMA R89, R82, UR33, -R20.reuse ;  /* 0x0000002152597c23 */ /* 0x100fe20008000814 */
[----:B------:R-:W-:Y:S01]  /*5490*/  @!P6 FMUL R101, R101, 0.5 ;  /* 0x3f0000006565e820 */ /* 0x000fe20000400000 */
[--C-:B------:R-:W-:Y:S01]  /*54a0*/  FFMA R92, R91, UR33, -R20.reuse ;  /* 0x000000215b5c7c23 */ /* 0x100fe20008000814 */
[----:B-1----:R-:W-:Y:S01]  /*54b0*/  @!P3 FMUL R19, R19, R19 ;  /* 0x000000131313b220 */ /* 0x002fe20000400000 */
[----:B------:R-:W-:Y:S01]  /*54c0*/  FSETP.GEU.AND P3, PT, R75, -126, PT ;  /* 0xc2fc00004b00780b */ /* 0x000fe20003f6e000 */
[----:B------:R-:W-:Y:S01]  /*54d0*/  @!P5 FMUL R100, R100, 0.5 ;  /* 0x3f0000006464d820 */ /* 0x000fe20000400000 */
[----:B------:R-:W1:Y:S01]  /*54e0*/  MUFU.EX2 R18, R101 ;  /* 0x0000006500127308 */ /* 0x000e620000000800 */
[--C-:B------:R-:W-:Y:S01]  /*54f0*/  FFMA R94, R94, UR33, -R20.reuse ;  /* 0x000000215e5e7c23 */ /* 0x100fe20008000814 */
[--C-:B------:R-:W-:Y:S01]  /*5500*/  FFMA R95, R95, UR33, -R20.reuse ;  /* 0x000000215f5f7c23 */ /* 0x100fe20008000814 */
[--C-:B------:R-:W-:Y:S01]  /*5510*/  FFMA R98, R98, UR33, -R20.reuse ;  /* 0x0000002162627c23 */ /* 0x100fe20008000814 */
[--C-:B------:R-:W-:Y:S01]  /*5520*/  FFMA R99, R99, UR33, -R20.reuse ;  /* 0x0000002163637c23 */ /* 0x100fe20008000814 */
[----:B------:R-:W-:Y:S01]  /*5530*/  @!P2 FMUL R22, R22, 0.5 ;  /* 0x3f0000001616a820 */ /* 0x000fe20000400000 */
[----:B--2---:R-:W-:Y:S01]  /*5540*/  @!P4 FMUL R14, R14, R14 ;  /* 0x0000000e0e0ec220 */ /* 0x004fe20000400000 */
[----:B------:R-:W-:Y:S01]  /*5550*/  FSETP.GEU.AND P4, PT, R78, -126, PT ;  /* 0xc2fc00004e00780b */ /* 0x000fe20003f8e000 */
[----:B------:R-:W2:Y:S01]  /*5560*/  MUFU.EX2 R13, R100 ;  /* 0x00000064000d7308 */ /* 0x000ea20000000800 */
[----:B------:R-:W-:Y:S01]  /*5570*/  FFMA R102, R102, UR33, -R20 ;  /* 0x0000002166667c23 */ /* 0x000fe20008000814 */
[----:B------:R-:W-:Y:S01]  /*5580*/  FADD R11, R81, R14 ;  /* 0x0000000e510b7221 */ /* 0x000fe20000000000 */
[----:B------:R-:W-:Y:S01]  /*5590*/  @!P3 FMUL R75, R75, 0.5 ;  /* 0x3f0000004b4bb820 */ /* 0x000fe20000400000 */
[----:B------:R-:W-:-:S04]  /*55a0*/  F2FP.BF16.F32.PACK_AB R80, R80, R15 ;  /* 0x0000000f5050723e */ /* 0x000fc800000010ff */
[----:B------:R3:W4:Y:S01]  /*55b0*/  MUFU.EX2 R88, R22 ;  /* 0x0000001600587308 */ /* 0x0007220000000800 */
[----:B-1----:R-:W-:Y:S01]  /*55c0*/  @!P6 FMUL R18, R18, R18 ;  /* 0x000000121212e220 */ /* 0x002fe20000400000 */
[----:B------:R-:W-:Y:S02]  /*55d0*/  FSETP.GEU.AND P6, PT, R89, -126, PT ;  /* 0xc2fc00005900780b */ /* 0x000fe40003fce000 */
[----:B------:R-:W-:-:S04]  /*55e0*/  @!P4 FMUL R78, R78, 0.5 ;  /* 0x3f0000004e4ec820 */ /* 0x000fc80000400000 */
[----:B------:R1:W5:Y:S01]  /*55f0*/  MUFU.EX2 R79, R75 ;  /* 0x0000004b004f7308 */ /* 0x0003620000000800 */
[----:B---3--:R-:W-:Y:S01]  /*5600*/  FFMA R22, R83, UR33, -R20 ;  /* 0x0000002153167c23 */ /* 0x008fe20008000814 */
[----:B--2---:R-:W-:Y:S01]  /*5610*/  @!P5 FMUL R13, R13, R13 ;  /* 0x0000000d0d0dd220 */ /* 0x004fe20000400000 */
[----:B------:R-:W-:-:S04]  /*5620*/  FSETP.GEU.AND P5, PT, R23, -126, PT ;  /* 0xc2fc00001700780b */ /* 0x000fc80003fae000 */
[----:B------:R-:W-:Y:S01]  /*5630*/  @!P6 FMUL R89, R89, 0.5 ;  /* 0x3f0000005959e820 */ /* 0x000fe20000400000 */
[----:B------:R2:W3:Y:S01]  /*5640*/  MUFU.EX2 R82, R78 ;  /* 0x0000004e00527308 */ /* 0x0004e20000000800 */
[----:B----4-:R-:W-:Y:S01]  /*5650*/  @!P2 FMUL R88, R88, R88 ;  /* 0x000000585858a220 */ /* 0x010fe20000400000 */
[----:B------:R-:W-:Y:S01]  /*5660*/  FSETP.GEU.AND P2, PT, R22, -126, PT ;  /* 0xc2fc00001600780b */ /* 0x000fe20003f4e000 */
[----:B-1----:R-:W-:-:S05]  /*5670*/  FFMA R75, R86, UR33, -R20 ;  /* 0x00000021564b7c23 */ /* 0x002fca0008000814 */
[----:B------:R-:W-:Y:S01]  /*5680*/  @!P5 FMUL R23, R23, 0.5 ;  /* 0x3f0000001717d820 */ /* 0x000fe20000400000 */
[----:B-----5:R-:W-:Y:S01]  /*5690*/  @!P3 FMUL R79, R79, R79 ;  /* 0x0000004f4f4fb220 */ /* 0x020fe20000400000 */
[----:B------:R-:W-:Y:S01]  /*56a0*/  FSETP.GEU.AND P3, PT, R75, -126, PT ;  /* 0xc2fc00004b00780b */ /* 0x000fe20003f6e000 */
[----:B--2---:R-:W-:Y:S01]  /*56b0*/  FFMA R78, R87, UR33, -R20 ;  /* 0x00000021574e7c23 */ /* 0x004fe20008000814 */
[----:B------:R-:W1:Y:S03]  /*56c0*/  MUFU.EX2 R89, R89 ;  /* 0x0000005900597308 */ /* 0x000e660000000800 */
[----:B------:R-:W-:Y:S01]  /*56d0*/  @!P2 FMUL R22, R22, 0.5 ;  /* 0x3f0000001616a820 */ /* 0x000fe20000400000 */
[----:B---3--:R-:W-:Y:S01]  /*56e0*/  @!P4 FMUL R82, R82, R82 ;  /* 0x000000525252c220 */ /* 0x008fe20000400000 */
[----:B------:R-:W-:-:S03]  /*56f0*/  FSETP.GEU.AND P4, PT, R78, -126, PT ;  /* 0xc2fc00004e00780b */ /* 0x000fc60003f8e000 */
[----:B------:R2:W3:Y:S03]  /*5700*/  MUFU.EX2 R83, R23 ;  /* 0x0000001700537308 */ /* 0x0004e60000000800 */
[----:B------:R-:W-:-:S05]  /*5710*/  @!P3 FMUL R75, R75, 0.5 ;  /* 0x3f0000004b4bb820 */ /* 0x000fca0000400000 */
[----:B------:R4:W5:Y:S01]  /*5720*/  MUFU.EX2 R86, R22 ;  /* 0x0000001600567308 */ /* 0x0009620000000800 */
[--C-:B--2---:R-:W-:Y:S01]  /*5730*/  FFMA R23, R90, UR33, -R20.reuse ;  /* 0x000000215a177c23 */ /* 0x104fe20008000814 */
[----:B-1----:R-:W-:Y:S01]  /*5740*/  @!P6 FMUL R89, R89, R89 ;  /* 0x000000595959e220 */ /* 0x002fe20000400000 */
[----:B------:R-:W-:Y:S01]  /*5750*/  @!P4 FMUL R78, R78, 0.5 ;  /* 0x3f0000004e4ec820 */ /* 0x000fe20000400000 */
[----:B------:R-:W-:Y:S01]  /*5760*/  FSETP.GEU.AND P6, PT, R92, -126, PT ;  /* 0xc2fc00005c00780b */ /* 0x000fe20003fce000 */
[----:B------:R-:W-:-:S03]  /*5770*/  FFMA R20, R103, UR33, -R20 ;  /* 0x0000002167147c23 */ /* 0x000fc60008000814 */
[----:B------:R1:W2:Y:S01]  /*5780*/  MUFU.EX2 R87, R75 ;  /* 0x0000004b00577308 */ /* 0x0002a20000000800 */
[----:B---3--:R-:W-:Y:S01]  /*5790*/  @!P5 FMUL R83, R83, R83 ;  /* 0x000000535353d220 */ /* 0x008fe20000400000 */
[----:B------:R-:W-:Y:S01]  /*57a0*/  FSETP.GEU.AND P5, PT, R23, -126, PT ;  /* 0xc2fc00001700780b */ /* 0x000fe20003fae000 */
[----:B----4-:R-:W-:-:S05]  /*57b0*/  FADD R22, R85, R18 ;  /* 0x0000001255167221 */ /* 0x010fca0000000000 */
[----:B------:R3:W4:Y:S01]  /*57c0*/  MUFU.EX2 R90, R78 ;  /* 0x0000004e005a7308 */ /* 0x0007220000000800 */
[----:B-----5:R-:W-:Y:S01]  /*57d0*/  @!P2 FMUL R86, R86, R86 ;  /* 0x000000565656a220 */ /* 0x020fe20000400000 */
[----:B------:R-:W-:Y:S01]  /*57e0*/  FSETP.GEU.AND P2, PT, R94, -126, PT ;  /* 0xc2fc00005e00780b */ /* 0x000fe20003f4e000 */
[----:B------:R-:W-:Y:S01]  /*57f0*/  @!P6 FMUL R92, R92, 0.5 ;  /* 0x3f0000005c5ce820 */ /* 0x000fe20000400000 */
[----:B-1----:R-:W-:-:S03]  /*5800*/  FADD R75, R84, R13 ;  /* 0x0000000d544b7221 */ /* 0x002fc60000000000 */
[----:B------:R-:W-:Y:S01]  /*5810*/  @!P5 FMUL R23, R23, 0.5 ;  /* 0x3f0000001717d820 */ /* 0x000fe20000400000 */
[----:B--2---:R-:W-:Y:S01]  /*5820*/  @!P3 FMUL R87, R87, R87 ;  /* 0x000000575757b220 */ /* 0x004fe20000400000 */
[----:B------:R-:W-:Y:S02]  /*5830*/  FSETP.GEU.AND P3, PT, R95, -126, PT ;  /* 0xc2fc00005f00780b */ /* 0x000fe40003f6e000 */
[----:B------:R1:W2:Y:S01]  /*5840*/  MUFU.EX2 R91, R23 ;  /* 0x00000017005b7308 */ /* 0x0002a20000000800 */
[----:B---3--:R-:W-:Y:S01]  /*5850*/  FADD R78, R10, R11 ;  /* 0x0000000b0a4e7221 */ /* 0x008fe20000000000 */
[----:B------:R-:W-:Y:S01]  /*5860*/  FADD R10, R72, R15 ;  /* 0x0000000f480a7221 */ /* 0x000fe20000000000 */
[----:B------:R-:W-:Y:S01]  /*5870*/  F2FP.BF16.F32.PACK_AB R72, R73, R72 ;  /* 0x000000484948723e */ /* 0x000fe200000010ff */
[----:B------:R-:W-:Y:S01]  /*5880*/  @!P2 FMUL R94, R94, 0.5 ;  /* 0x3f0000005e5ea820 */ /* 0x000fe20000400000 */
[----:B------:R-:W-:Y:S01]  /*5890*/  F2FP.BF16.F32.PACK_AB R73, R79, R88 ;  /* 0x000000584f49723e */ /* 0x000fe200000010ff */
[----:B----4-:R-:W-:Y:S01]  /*58a0*/  @!P4 FMUL R90, R90, R90 ;  /* 0x0000005a5a5ac220 */ /* 0x010fe20000400000 */
[----:B------:R-:W-:Y:S01]  /*58b0*/  FSETP.GEU.AND P4, PT, R98, -126, PT ;  /* 0xc2fc00006200780b */ /* 0x000fe20003f8e000 */
[----:B------:R-:W3:Y:S01]  /*58c0*/  MUFU.EX2 R92, R92 ;  /* 0x0000005c005c7308 */ /* 0x000ee20000000800 */
[----:B-1----:R-:W-:Y:S01]  /*58d0*/  FADD R23, R76, R19 ;  /* 0x000000134c177221 */ /* 0x002fe20000000000 */
[----:B------:R-:W-:Y:S01]  /*58e0*/  F2FP.BF16.F32.PACK_AB R76, R81, R76 ;  /* 0x0000004c514c723e */ /* 0x000fe200000010ff */
[----:B------:R-:W-:-:S02]  /*58f0*/  @!P3 FMUL R95, R95, 0.5 ;  /* 0x3f0000005f5fb820 */ /* 0x000fc40000400000 */
[----:B------:R-:W-:-:S03]  /*5900*/  FADD R10, R10, R23 ;  /* 0x000000170a0a7221 */ /* 0x000fc60000000000 */
[----:B------:R1:W4:Y:S01]  /*5910*/  MUFU.EX2 R93, R94 ;  /* 0x0000005e005d7308 */ /* 0x0003220000000800 */
[----:B--2---:R-:W-:Y:S01]  /*5920*/  @!P5 FMUL R91, R91, R91 ;  /* 0x0000005b5b5bd220 */ /* 0x004fe20000400000 */
[----:B------:R-:W-:Y:S02]  /*5930*/  FSETP.GEU.AND P5, PT, R99, -126, PT ;  /* 0xc2fc00006300780b */ /* 0x000fe40003fae000 */
[----:B------:R-:W-:-:S04]  /*5940*/  @!P4 FMUL R98, R98, 0.5 ;  /* 0x3f0000006262c820 */ /* 0x000fc80000400000 */
[----:B------:R-:W2:Y:S01]  /*5950*/  MUFU.EX2 R96, R95 ;  /* 0x0000005f00607308 */ /* 0x000ea20000000800 */
[----:B---3--:R-:W-:Y:S01]  /*5960*/  @!P6 FMUL R92, R92, R92 ;  /* 0x0000005c5c5ce220 */ /* 0x008fe20000400000 */
[----:B------:R-:W-:Y:S01]  /*5970*/  FSETP.GEU.AND P6, PT, R102, -126, PT ;  /* 0xc2fc00006600780b */ /* 0x000fe20003fce000 */
[----:B-1----:R-:W-:Y:S01]  /*5980*/  FMUL R94, R21, UR33 ;  /* 0x00000021155e7c20 */ /* 0x002fe20008400000 */
[----:B------:R-:W-:Y:S02]  /*5990*/  FADD R21, R77, R16 ;  /* 0x000000104d157221 */ /* 0x000fe40000000000 */
[----:B------:R-:W-:Y:S01]  /*59a0*/  F2FP.BF16.F32.PACK_AB R81, R92, R91 ;  /* 0x0000005b5c51723e */ /* 0x000fe200000010ff */
[----:B------:R-:W-:Y:S01]  /*59b0*/  @!P5 FMUL R99, R99, 0.5 ;  /* 0x3f0000006363d820 */ /* 0x000fe20000400000 */
[----:B------:R-:W1:Y:S01]  /*59c0*/  MUFU.EX2 R98, R98 ;  /* 0x0000006200627308 */ /* 0x000e620000000800 */
[----:B----4-:R-:W-:Y:S01]  /*59d0*/  @!P2 FMUL R93, R93, R93 ;  /* 0x0000005d5d5da220 */ /* 0x010fe20000400000 */
[----:B------:R-:W-:Y:S01]  /*59e0*/  FSETP.GEU.AND P2, PT, R20, -126, PT ;  /* 0xc2fc00001400780b */ /* 0x000fe20003f4e000 */
[----:B------:R-:W-:-:S02]  /*59f0*/  FADD R21, R21, R22 ;  /* 0x0000001615157221 */ /* 0x000fc40000000000 */
[----:B------:R-:W-:Y:S02]  /*5a00*/  FADD R22, R82, R93 ;  /* 0x0000005d52167221 */ /* 0x000fe40000000000 */
[----:B------:R-:W-:Y:S01]  /*5a10*/  @!P6 FMUL R102, R102, 0.5 ;  /* 0x3f0000006666e820 */ /* 0x000fe20000400000 */
[----:B------:R-:W3:Y:S01]  /*5a20*/  MUFU.EX2 R99, R99 ;  /* 0x0000006300637308 */ /* 0x000ee20000000800 */
[----:B--2---:R-:W-:Y:S01]  /*5a30*/  @!P3 FMUL R96, R96, R96 ;  /* 0x000000606060b220 */ /* 0x004fe20000400000 */
[----:B------:R-:W-:Y:S01]  /*5a40*/  FSETP.GEU.AND P3, PT, R12, -126, PT ;  /* 0xc2fc00000c00780b */ /* 0x000fe20003f6e000 */
[----:B------:R-:W-:Y:S01]  /*5a50*/  FADD R21, R78, R21 ;  /* 0x000000154e157221 */ /* 0x000fe20000000000 */
[----:B------:R-:W-:Y:S01]  /*5a60*/  F2FP.BF16.F32.PACK_AB R78, R85, R84 ;  /* 0x00000054554e723e */ /* 0x000fe200000010ff */
[----:B------:R-:W-:Y:S01]  /*5a70*/  FADD R97, R83, R96 ;  /* 0x0000006053617221 */ /* 0x000fe20000000000 */
[----:B------:R-:W-:Y:S01]  /*5a80*/  F2FP.BF16.F32.PACK_AB R84, R14, R19 ;  /* 0x000000130e54723e */ /* 0x000fe200000010ff */
[----:B------:R-:W-:Y:S01]  /*5a90*/  @!P2 FMUL R20, R20, 0.5 ;  /* 0x3f0000001414a820 */ /* 0x000fe20000400000 */
[----:B------:R-:W2:Y:S01]  /*5aa0*/  MUFU.EX2 R102, R102 ;  /* 0x0000006600667308 */ /* 0x000ea20000000800 */
[----:B-1----:R-:W-:Y:S01]  /*5ab0*/  @!P4 FMUL R98, R98, R98 ;  /* 0x000000626262c220 */ /* 0x002fe20000400000 */
[----:B------:R-:W-:-:S03]  /*5ac0*/  FSETP.GEU.AND P4, PT, R94, -126, PT ;  /* 0xc2fc00005e00780b */ /* 0x000fc60003f8e000 */
[----:B------:R-:W-:Y:S02]  /*5ad0*/  FADD R101, R89, R98 ;  /* 0x0000006259657221 */ /* 0x000fe40000000000 */
[----:B------:R-:W-:Y:S01]  /*5ae0*/  @!P3 FMUL R12, R12, 0.5 ;  /* 0x3f0000000c0cb820 */ /* 0x000fe20000400000 */
[----:B------:R1:W4:Y:S01]  /*5af0*/  MUFU.EX2 R95, R20 ;  /* 0x00000014005f7308 */ /* 0x0003220000000800 */
[----:B---3--:R-:W-:-:S04]  /*5b00*/  @!P5 FMUL R99, R99, R99 ;  /* 0x000000636363d220 */ /* 0x008fc80000400000 */
[----:B------:R-:W-:Y:S01]  /*5b10*/  FADD R103, R86, R99 ;  /* 0x0000006356677221 */ /* 0x000fe20000000000 */
[----:B------:R-:W-:Y:S01]  /*5b20*/  F2FP.BF16.F32.PACK_AB R85, R99, R98 ;  /* 0x000000626355723e */ /* 0x000fe200000010ff */
[----:B------:R-:W-:Y:S01]  /*5b30*/  @!P4 FMUL R94, R94, 0.5 ;  /* 0x3f0000005e5ec820 */ /* 0x000fe20000400000 */
[----:B------:R3:W5:Y:S01]  /*5b40*/  MUFU.EX2 R11, R12 ;  /* 0x0000000c000b7308 */ /* 0x0007620000000800 */
[----:B-1----:R-:W-:Y:S01]  /*5b50*/  FADD R20, R74, R17 ;  /* 0x000000114a147221 */ /* 0x002fe20000000000 */
[----:B--2---:R-:W-:Y:S01]  /*5b60*/  @!P6 FMUL R102, R102, R102 ;  /* 0x000000666666e220 */ /* 0x004fe20000400000 */
[----:B------:R-:W-:Y:S02]  /*5b70*/  F2FP.BF16.F32.PACK_AB R74, R77, R74 ;  /* 0x0000004a4d4a723e */ /* 0x000fe400000010ff */
[----:B------:R-:W-:Y:S01]  /*5b80*/  FADD R75, R20, R75 ;  /* 0x0000004b144b7221 */ /* 0x000fe20000000000 */
[----:B------:R-:W-:Y:S01]  /*5b90*/  FADD R20, R79, R92 ;  /* 0x0000005c4f147221 */ /* 0x000fe20000000000 */
[----:B------:R-:W-:Y:S01]  /*5ba0*/  FADD R105, R87, R102 ;  /* 0x0000006657697221 */ /* 0x000fe20000000000 */
[----:B------:R-:W1:Y:S01]  /*5bb0*/  MUFU.EX2 R23, R94 ;  /* 0x0000005e00177308 */ /* 0x000e620000000800 */
[----:B----4-:R-:W-:Y:S01]  /*5bc0*/  @!P2 FMUL R95, R95, R95 ;  /* 0x0000005f5f5fa220 */ /* 0x010fe20000400000 */
[----:B---3--:R-:W-:Y:S01]  /*5bd0*/  FADD R12, R88, R91 ;  /* 0x0000005b580c7221 */ /* 0x008fe20000000000 */
[----:B------:R-:W-:Y:S01]  /*5be0*/  FADD R10, R10, R75 ;  /* 0x0000004b0a0a7221 */ /* 0x000fe20000000000 */
[----:B------:R-:W-:Y:S01]  /*5bf0*/  FADD R20, R20, R103 ;  /* 0x0000006714147221 */ /* 0x000fe20000000000 */
[----:B------:R-:W-:Y:S01]  /*5c00*/  FADD R100, R90, R95 ;  /* 0x0000005f5a647221 */ /* 0x000fe20000000000 */
[----:B------:R-:W-:Y:S01]  /*5c10*/  FADD R12, R12, R101 ;  /* 0x000000650c0c7221 */ /* 0x000fe20000000000 */
[----:B------:R-:W-:Y:S01]  /*5c20*/  FADD R105, R22, R105 ;  /* 0x0000006916697221 */ /* 0x000fe20000000000 */
[----:B------:R-:W-:Y:S01]  /*5c30*/  FADD R10, R10, R21 ;  /* 0x000000150a0a7221 */ /* 0x000fe20000000000 */
[----:B------:R-:W-:Y:S01]  /*5c40*/  FADD R97, R97, R100 ;  /* 0x0000006461617221 */ /* 0x000fe20000000000 */
[----:B-----5:R-:W-:Y:S01]  /*5c50*/  @!P3 FMUL R11, R11, R11 ;  /* 0x0000000b0b0bb220 */ /* 0x020fe20000400000 */
[----:B------:R-:W-:Y:S01]  /*5c60*/  FADD R12, R12, R105 ;  /* 0x000000690c0c7221 */ /* 0x000fe20000000000 */
[----:B------:R-:W-:Y:S01]  /*5c70*/  F2FP.BF16.F32.PACK_AB R75, R83, R82 ;  /* 0x00000052534b723e */ /* 0x000fe200000010ff */
[----:B------:R-:W-:Y:S01]  /*5c80*/  FADD R97, R20, R97 ;  /* 0x0000006114617221 */ /* 0x000fe20000000000 */
[----:B------:R-:W-:Y:S01]  /*5c90*/  FFMA R6, R11, R6, R10 ;  /* 0x000000060b067223 */ /* 0x000fe2000000000a */
[----:B------:R-:W-:Y:S01]  /*5ca0*/  SHF.L.U32 R10, R3, 0x1f, RZ ;  /* 0x0000001f030a7819 */ /* 0x000fe200000006ff */
[----:B------:R-:W-:Y:S01]  /*5cb0*/  FMUL R24, R24, R11 ;  /* 0x0000000b18187220 */ /* 0x000fe20000400000 */
[----:B------:R-:W-:Y:S01]  /*5cc0*/  FADD R12, R12, R97 ;  /* 0x000000610c0c7221 */ /* 0x000fe20000000000 */
[----:B-1----:R-:W-:Y:S01]  /*5cd0*/  @!P4 FMUL R23, R23, R23 ;  /* 0x000000171717c220 */ /* 0x002fe20000400000 */
[----:B------:R1:W2:Y:S01]  /*5ce0*/  SYNCS.PHASECHK.TRANS64.TRYWAIT P2, [UR7+0x15000], R10 ;  /* 0x0150000aff0075a7 */ /* 0x0002a20008040147 */
[----:B------:R-:W-:Y:S01]  /*5cf0*/  F2FP.BF16.F32.PACK_AB R77, R86, R89 ;  /* 0x00000059564d723e */ /* 0x000fe200000010ff */
[-C--:B------:R-:W-:Y:S01]  /*5d00*/  FMUL R25, R25, R11.reuse ;  /* 0x0000000b19197220 */ /* 0x080fe20000400000 */
[----:B------:R-:W-:Y:S01]  /*5d10*/  FFMA R8, R23, R8, R12 ;  /* 0x0000000817087223 */ /* 0x000fe2000000000c */
        /* <DEDUP_REMOVED lines=52> */
.L_x_39:
[----:B------:R-:W-:Y:S05]  /*6060*/  @P2 BRA `(.L_x_40) ;  /* 0x0000000000082947 */ /* 0x000fea0003800000 */
[----:B------:R-:W1:Y:S02]  /*6070*/  SYNCS.PHASECHK.TRANS64.TRYWAIT P2, [UR7+0x15000], R10 ;  /* 0x0150000aff0075a7 */ /* 0x000e640008040147 */
[----:B-1----:R-:W-:Y:S05]  /*6080*/  @!P2 BRA `(.L_x_41) ;  /* 0x0000003000f4a947 */ /* 0x002fea0003800000 */
.L_x_40:
        /* <DEDUP_REMOVED lines=25> */
.L_x_42:
[----:B------:R-:W-:-:S04]  /*6220*/  ULEA UR7, UR5, UR38, 0x3 ;  /* 0x0000002605077291 */ /* 0x000fc8000f8e183f */
[----:B------:R-:W-:-:S04]  /*6230*/  UIADD3 UR7, UR7, 0x15028, URZ ;  /* 0x0001502807077890 */ /* 0x000fc8000fffe03f */
[----:B------:R-:W-:-:S09]  /*6240*/  UPRMT UR7, URZ, 0x654, UR7 ;  /* 0x000006543f077896 */ /* 0x000fd20008000007 */
[----:B------:R-:W-:Y:S01]  /*6250*/  SYNCS.ARRIVE.TRANS64.RED.A1T0 RZ, [UR7], RZ ;  /* 0x000000ffffff79a7 */ /* 0x000fe20008100407 */
[----:B------:R-:W-:Y:S05]  /*6260*/  @P1 BRA `(.L_x_43) ;  /* 0x0000000000041947 */ /* 0x000fea0003800000 */
[----:B------:R-:W-:Y:S01]  /*6270*/  BPT.TRAP 0x1 ;  /* 0x000000040000795c */ /* 0x000fe20000300000 */
.L_x_43:
[----:B------:R-:W-:-:S04]  /*6280*/  UIADD3 UR5, UR5, 0x1, URZ ;  /* 0x0000000105057890 */ /* 0x000fc8000fffe03f */
[----:B------:R-:W-:-:S04]  /*6290*/  UISETP.NE.AND UP0, UPT, UR5, 0x5, UPT ;  /* 0x000000050500788c */ /* 0x000fc8000bf05270 */
[----:B------:R-:W-:Y:S01]  /*62a0*/  USEL UR7, UR5, URZ, UP0 ;  /* 0x0000003f05077287 */ /* 0x000fe20008000000 */
[----:B------:R-:W-:Y:S11]  /*62b0*/  @!P0 BRA `(.L_x_44) ;  /* 0x0000000000048947 */ /* 0x000ff60003800000 */
[----:B------:R-:W-:Y:S01]  /*62c0*/  BPT.TRAP 0x1 ;  /* 0x000000040000795c */ /* 0x000fe20000300000 */
.L_x_44:
[----:B------:R-:W-:-:S04]  /*62d0*/  ULEA UR5, UR7, UR38, 0x3 ;  /* 0x0000002607057291 */ /* 0x000fc8000f8e183f */
[----:B------:R-:W-:-:S04]  /*62e0*/  UIADD3 UR5, UR5, 0x15028, URZ ;  /* 0x0001502805057890 */ /* 0x000fc8000fffe03f */
[----:B------:R-:W-:-:S09]  /*62f0*/  UPRMT UR5, URZ, 0x654, UR5 ;  /* 0x000006543f057896 */ /* 0x000fd20008000005 */
[----:B------:R-:W-:Y:S01]  /*6300*/  SYNCS.ARRIVE.TRANS64.RED.A1T0 RZ, [UR5], RZ ;  /* 0x000000ffffff79a7 */ /* 0x000fe20008100405 */
[----:B------:R-:W-:Y:S05]  /*6310*/  @P1 BRA `(.L_x_45) ;  /* 0x0000000000041947 */ /* 0x000fea0003800000 */
[----:B------:R-:W-:Y:S01]  /*6320*/  BPT.TRAP 0x1 ;  /* 0x000000040000795c */ /* 0x000fe20000300000 */
.L_x_45:
[----:B------:R-:W-:Y:S01]  /*6330*/  UIADD3 UR5, UR7, 0x1, URZ ;  /* 0x0000000107057890 */ /* 0x000fe2000fffe03f */
[C---:B------:R-:W-:Y:S01]  /*6340*/  ISETP.GT.AND P2, PT, R9.reuse, 0x1, PT ;  /* 0x000000010900780c */ /* 0x040fe20003f44270 */
[----:B------:R-:W-:Y:S01]  /*6350*/  UIADD3 UR7, UR11, 0x1, URZ ;  /* 0x000000010b077890 */ /* 0x000fe2000fffe03f */
[----:B------:R-:W-:Y:S01]  /*6360*/  IADD3 R9, R9, -0x1, RZ ;  /* 0xffffffff09097810 */ /* 0x000fe20007ffe0ff */
        /* <DEDUP_REMOVED lines=10> */
.L_x_35:
[----:B------:R-:W1:Y:S01]  /*6410*/  SHFL.BFLY PT, R3, R6, 0x1, 0x1f ;  /* 0x0c201f0006037f89 */ /* 0x000e6200000e0000 */
[----:B------:R-:W-:Y:S01]  /*6420*/  BSSY B0, `(.L_x_47) ;  /* 0x0000023000007945 */ /* 0x000fe20003800000 */
[----:B------:R-:W-:Y:S01]  /*6430*/  MOV R9, 0x7f800000 ;  /* 0x7f80000000097802 */ /* 0x000fe20000000f00 */
[----:B------:R-:W-:Y:S01]  /*6440*/  IMAD.MOV.U32 R10, RZ, RZ, 0x3f800000 ;  /* 0x3f800000ff0a7424 */ /* 0x000fe200078e00ff */
[----:B------:R-:W2:Y:S01]  /*6450*/  SHFL.BFLY PT, R5, R8, 0x1, 0x1f ;  /* 0x0c201f0008057f89 */ /* 0x000ea200000e0000 */
[----:B------:R-:W-:Y:S02]  /*6460*/  IMAD.MOV.U32 R11, RZ, RZ, 0x7f800000 ;  /* 0x7f800000ff0b7424 */ /* 0x000fe400078e00ff */
[----:B-1----:R-:W-:Y:S01]  /*6470*/  FADD R3, R3, R6 ;  /* 0x0000000603037221 */ /* 0x002fe20000000000 */
[----:B--2---:R-:W-:-:S04]  /*6480*/  FADD R16, R5, R8 ;  /* 0x0000000805107221 */ /* 0x004fc80000000000 */
[----:B------:R-:W1:Y:S04]  /*6490*/  SHFL.BFLY PT, R0, R3, 0x2, 0x1f ;  /* 0x0c401f0003007f89 */ /* 0x000e6800000e0000 */
[----:B------:R-:W2:Y:S01]  /*64a0*/  SHFL.BFLY PT, R17, R16, 0x2, 0x1f ;  /* 0x0c401f0010117f89 */ /* 0x000ea200000e0000 */
[C---:B-1----:R-:W-:Y:S01]  /*64b0*/  FSETP.NE.AND P0, PT, R3.reuse, -R0, PT ;  /* 0x800000000300720b */ /* 0x042fe20003f05000 */
[----:B------:R-:W-:Y:S01]  /*64c0*/  FADD R5, R3, R0 ;  /* 0x0000000003057221 */ /* 0x000fe20000000000 */
[----:B------:R-:W-:Y:S01]  /*64d0*/  MOV R0, 0x3f800000 ;  /* 0x3f80000000007802 */ /* 0x000fe20000000f00 */
[----:B--2---:R-:W-:-:S10]  /*64e0*/  FADD R6, R16, R17 ;  /* 0x0000001110067221 */ /* 0x004fd40000000000 */
[----:B------:R-:W-:Y:S05]  /*64f0*/  @!P0 BRA `(.L_x_48) ;  /* 0x0000000000548947 */ /* 0x000fea0003800000 */
[----:B------:R-:W-:Y:S01]  /*6500*/  IADD3 R0, R5, 0x1800000, RZ ;  /* 0x0180000005007810 */ /* 0x000fe20007ffe0ff */
[----:B------:R-:W-:Y:S03]  /*6510*/  BSSY B1, `(.L_x_49) ;  /* 0x000000c000017945 */ /* 0x000fe60003800000 */
[----:B------:R-:W-:-:S04]  /*6520*/  LOP3.LUT R0, R0, 0x7f800000, RZ, 0xc0, !PT ;  /* 0x7f80000000007812 */ /* 0x000fc800078ec0ff */
[----:B------:R-:W-:-:S13]  /*6530*/  ISETP.GT.U32.AND P0, PT, R0, 0x1ffffff, PT ;  /* 0x01ffffff0000780c */ /* 0x000fda0003f04070 */
[----:B------:R-:W-:Y:S05]  /*6540*/  @P0 BRA `(.L_x_50) ;  /* 0x0000000000100947 */ /* 0x000fea0003800000 */
[----:B------:R-:W-:Y:S01]  /*6550*/  IMAD.MOV.U32 R2, RZ, RZ, R5 ;  /* 0x000000ffff027224 */ /* 0x000fe200078e0005 */
[----:B------:R-:W-:-:S07]  /*6560*/  MOV R15, 0x6580 ;  /* 0x00006580000f7802 */ /* 0x000fce0000000f00 */
[----:B------:R-:W-:Y:S05]  /*6570*/  CALL.REL.NOINC `($__internal_0_$__cuda_sm20_rcp_rn_f32_slowpath) ;  /* 0x0000003000607944 */ /* 0x000fea0003c00000 */
[----:B------:R-:W-:Y:S05]  /*6580*/  BRA `(.L_x_51) ;  /* 0x0000000000107947 */ /* 0x000fea0003800000 */
.L_x_50:
[----:B------:R-:W1:Y:S02]  /*6590*/  MUFU.RCP R0, R5 ;  /* 0x0000000500007308 */ /* 0x000e640000001000 */
[----:B-1----:R-:W-:-:S04]  /*65a0*/  FFMA R2, R5, R0, -1 ;  /* 0xbf80000005027423 */ /* 0x002fc80000000000 */
[----:B------:R-:W-:-:S04]  /*65b0*/  FADD.FTZ R3, -R2, -RZ ;  /* 0x800000ff02037221 */ /* 0x000fc80000010100 */
[----:B------:R-:W-:-:S07]  /*65c0*/  FFMA R0, R0, R3, R0 ;  /* 0x0000000300007223 */ /* 0x000fce0000000000 */
.L_x_51:
[----:B------:R-:W-:Y:S05]  /*65d0*/  BSYNC B1 ;  /* 0x0000000000017941 */ /* 0x000fea0003800000 */
.L_x_49:
[----:B------:R-:W-:Y:S01]  /*65e0*/  FSETP.GEU.AND P0, PT, |R5|, 1.175494350822287508e-38, PT ;  /* 0x008000000500780b */ /* 0x000fe20003f0e200 */
[----:B------:R-:W-:-:S12]  /*65f0*/  ULDC UR4, c[0x0][0x600] ;  /* 0x0001800000047ab9 */ /* 0x000fd80000000800 */
[----:B------:R-:W-:-:S04]  /*6600*/  @!P0 FMUL R5, R5, 16777216 ;  /* 0x4b80000005058820 */ /* 0x000fc80000400000 */
[----:B------:R-:W1:Y:S02]  /*6610*/  MUFU.LG2 R2, R5 ;  /* 0x0000000500027308 */ /* 0x000e640000000c00 */
[----:B-1----:R-:W-:-:S04]  /*6620*/  @!P0 FADD R2, R2, -24 ;  /* 0xc1c0000002028421 */ /* 0x002fc80000000000 */
[----:B------:R-:W-:-:S04]  /*6630*/  FMUL R11, R2, 0.69314718246459960938 ;  /* 0x3f317218020b7820 */ /* 0x000fc80000400000 */
[----:B------:R-:W-:-:S07]  /*6640*/  FFMA R11, R4, UR4, R11 ;  /* 0x00000004040b7c23 */ /* 0x000fce000800000b */
.L_x_48:
[----:B------:R-:W-:Y:S05]  /*6650*/  BSYNC B0 ;  /* 0x0000000000007941 */ /* 0x000fea0003800000 */
.L_x_47:
[----:B------:R-:W-:Y:S01]  /*6660*/  FSETP.NE.AND P0, PT, R16, -R17, PT ;  /* 0x800000111000720b */ /* 0x000fe20003f05000 */
[----:B------:R-:W-:Y:S01]  /*6670*/  ULDC UR4, c[0x0][0x608] ;  /* 0x0001820000047ab9 */ /* 0x000fe20000000800 */
[----:B------:R-:W-:Y:S01]  /*6680*/  BSSY B0, `(.L_x_52) ;  /* 0x0000031000007945 */ /* 0x000fe20003800000 */
[----:B------:R-:W-:-:S04]  /*6690*/  FMUL R0, R0, UR4 ;  /* 0x0000000400007c20 */ /* 0x000fc80008400000 */
        /* <DEDUP_REMOVED lines=24> */
[----:B------:R-:W-:Y:S06]  /*6820*/  @!P0 BRA `(.L_x_53) ;  /* 0x0000000000588947 */ /* 0x000fec0003800000 */
        /* <DEDUP_REMOVED lines=8> */
[----:B------:R-:W-:Y:S01]  /*68b0*/  MOV R10, R0 ;  /* 0x00000000000a7202 */ /* 0x000fe20000000f00 */
[----:B------:R-:W-:Y:S06]  /*68c0*/  BRA `(.L_x_56) ;  /* 0x0000000000107947 */ /* 0x000fec0003800000 */
.L_x_55:
[----:B------:R-:W1:Y:S02]  /*68d0*/  MUFU.RCP R3, R6 ;  /* 0x0000000600037308 */ /* 0x000e640000001000 */
[----:B-1----:R-:W-:-:S04]  /*68e0*/  FFMA R0, R6, R3, -1 ;  /* 0xbf80000006007423 */ /* 0x002fc80000000003 */
[----:B------:R-:W-:-:S04]  /*68f0*/  FADD.FTZ R0, -R0, -RZ ;  /* 0x800000ff00007221 */ /* 0x000fc80000010100 */
[----:B------:R-:W-:-:S07]  /*6900*/  FFMA R10, R3, R0, R3 ;  /* 0x00000000030a7223 */ /* 0x000fce0000000003 */
.L_x_56:
[----:B------:R-:W-:Y:S05]  /*6910*/  BSYNC B1 ;  /* 0x0000000000017941 */ /* 0x000fea0003800000 */
.L_x_54:
[----:B------:R-:W-:Y:S01]  /*6920*/  FSETP.GEU.AND P0, PT, |R6|, 1.175494350822287508e-38, PT ;  /* 0x008000000600780b */ /* 0x000fe20003f0e200 */
[----:B------:R-:W-:-:S12]  /*6930*/  ULDC UR4, c[0x0][0x600] ;  /* 0x0001800000047ab9 */ /* 0x000fd80000000800 */
[----:B------:R-:W-:-:S04]  /*6940*/  @!P0 FMUL R6, R6, 16777216 ;  /* 0x4b80000006068820 */ /* 0x000fc80000400000 */
[----:B------:R-:W1:Y:S02]  /*6950*/  MUFU.LG2 R0, R6 ;  /* 0x0000000600007308 */ /* 0x000e640000000c00 */
[----:B-1----:R-:W-:-:S04]  /*6960*/  @!P0 FADD R0, R0, -24 ;  /* 0xc1c0000000008421 */ /* 0x002fc80000000000 */
[----:B------:R-:W-:-:S04]  /*6970*/  FMUL R0, R0, 0.69314718246459960938 ;  /* 0x3f31721800007820 */ /* 0x000fc80000400000 */
[----:B------:R-:W-:-:S07]  /*6980*/  FFMA R9, R7, UR4, R0 ;  /* 0x0000000407097c23 */ /* 0x000fce0008000000 */
.L_x_53:
[----:B------:R-:W-:Y:S05]  /*6990*/  BSYNC B0 ;  /* 0x0000000000007941 */ /* 0x000fea0003800000 */
.L_x_52:
[----:B------:R-:W-:Y:S01]  /*69a0*/  UISETP.NE.AND UP0, UPT, UR36, 0x1, UPT ;  /* 0x000000012400788c */ /* 0x000fe2000bf05270 */
[----:B------:R-:W1:Y:S03]  /*69b0*/  S2R R2, SR_TID.X ;  /* 0x0000000000027919 */ /* 0x000e660000002100 */
[----:B------:R-:W-:-:S06]  /*69c0*/  USEL UR4, URZ, 0x1, UP0 ;  /* 0x000000013f047887 */ /* 0x000fcc0008000000 */
[----:B------:R-:W-:Y:S01]  /*69d0*/  IMAD.U32 R0, RZ, RZ, UR4 ;  /* 0x00000004ff007e24 */ /* 0x000fe2000f8e00ff */
[----:B------:R-:W-:Y:S02]  /*69e0*/  ULDC UR4, c[0x0][0x608] ;  /* 0x0001820000047ab9 */ /* 0x000fe40000000800 */
[----:B------:R-:W-:Y:S02]  /*69f0*/  FMUL R10, R10, UR4 ;  /* 0x000000040a0a7c20 */ /* 0x000fe40008400000 */
[----:B------:R-:W-:-:S04]  /*6a00*/  SHF.L.U32 R0, R0, 0x1f, RZ ;  /* 0x0000001f00007819 */ /* 0x000fc800000006ff */
[----:B------:R-:W2:Y:S01]  /*6a10*/  SYNCS.PHASECHK.TRANS64.TRYWAIT P0, [UR32+0x8], R0 ;  /* 0x00000800ff0075a7 */ /* 0x000ea20008000160 */
[C---:B-1----:R-:W-:Y:S02]  /*6a20*/  LOP3.LUT P1, RZ, R2.reuse, 0x3, RZ, 0xc0, !PT ;  /* 0x0000000302ff7812 */ /* 0x042fe4000782c0ff */
[----:B------:R-:W-:Y:S01]  /*6a30*/  LOP3.LUT R16, R2, 0x7f, RZ, 0xc0, !PT ;  /* 0x0000007f02107812 */ /* 0x000fe200078ec0ff */
[----:B--2---:R-:W-:Y:S10]  /*6a40*/  @!P0 BRA `(.L_x_57) ;  /* 0x00000028009c8947 */ /* 0x004ff40003800000 */
.L_x_109:
[----:B------:R-:W-:Y:S01]  /*6a50*/  ULDC.64 UR10, c[0x0][0x208] ;  /* 0x00008200000a7ab9 */ /* 0x000fe20000000a00 */
[----:B------:R-:W-:Y:S01]  /*6a60*/  BSSY B0, `(.L_x_58) ;  /* 0x0000019000007945 */ /* 0x000fe20003800000 */
[----:B------:R-:W-:-:S03]  /*6a70*/  SHF.R.U32.HI R17, RZ, 0x5, R16 ;  /* 0x00000005ff117819 */ /* 0x000fc60000011610 */
[----:B------:R-:W-:Y:S05]  /*6a80*/  @P1 BRA `(.L_x_59) ;  /* 0x0000000000581947 */ /* 0x000fea0003800000 */
[----:B------:R-:W2:Y:S01]  /*6a90*/  S2UR UR4, SR_CTAID.Y ;  /* 0x00000000000479c3 */ /* 0x000ea20000002600 */
[----:B-1----:R-:W-:Y:S01]  /*6aa0*/  SHF.R.U32.HI R0, RZ, 0x2, R2 ;  /* 0x00000002ff007819 */ /* 0x002fe20000011602 */
[----:B------:R-:W-:Y:S01]  /*6ab0*/  USHF.L.U32 UR8, UR37, 0x6, URZ ;  /* 0x0000000625087899 */ /* 0x000fe2000800063f */
[----:B------:R-:W-:Y:S01]  /*6ac0*/  SHF.L.U32 R3, R17, 0x4, RZ ;  /* 0x0000000411037819 */ /* 0x000fe200000006ff */
[----:B------:R-:W-:Y:S01]  /*6ad0*/  ULDC.64 UR6, c[0x0][0x688] ;  /* 0x0001a20000067ab9 */ /* 0x000fe20000000a00 */
[----:B------:R-:W-:-:S03]  /*6ae0*/  LOP3.LUT R0, R0, 0x7, RZ, 0xc0, !PT ;  /* 0x0000000700007812 */ /* 0x000fc600078ec0ff */
[----:B------:R-:W1:Y:S01]  /*6af0*/  S2UR UR5, SR_CTAID.Z ;  /* 0x00000000000579c3 */ /* 0x000e620000002700 */
[----:B------:R-:W-:-:S05]  /*6b00*/  LOP3.LUT R0, R3, 0xfffffff0, R0, 0xe2, !PT ;  /* 0xfffffff003007812 */ /* 0x000fca00078ee200 */
[----:B------:R-:W-:-:S05]  /*6b10*/  VIADD R3, R0, UR8 ;  /* 0x0000000800037c36 */ /* 0x000fca0008000000 */
[----:B------:R-:W-:Y:S01]  /*6b20*/  IADD3 R2, R3, 0x8, RZ ;  /* 0x0000000803027810 */ /* 0x000fe20007ffe0ff */
[----:B--2---:R-:W-:-:S04]  /*6b30*/  UIMAD UR4, UR4, UR6, UR8 ;  /* 0x00000006040472a4 */ /* 0x004fc8000f8e0208 */
[----:B-1----:R-:W-:-:S03]  /*6b40*/  UIMAD UR4, UR5, UR7, UR4 ;  /* 0x00000007050472a4 */ /* 0x002fc6000f8e0204 */
[----:B------:R-:W-:Y:S02]  /*6b50*/  ULDC UR5, c[0x0][0x288] ;  /* 0x0000a20000057ab9 */ /* 0x000fe40000000800 */
[----:B------:R-:W-:Y:S02]  /*6b60*/  ISETP.GE.U32.AND P0, PT, R3, UR5, PT ;  /* 0x0000000503007c0c */ /* 0x000fe4000bf06070 */
[----:B------:R-:W-:Y:S02]  /*6b70*/  IADD3 R0, P2, R0, UR4, RZ ;  /* 0x0000000400007c10 */ /* 0x000fe4000ff5e0ff */
[----:B------:R-:W-:Y:S01]  /*6b80*/  ISETP.GE.U32.AND P1, PT, R2, UR5, PT ;  /* 0x0000000502007c0c */ /* 0x000fe2000bf26070 */
[----:B------:R-:W-:Y:S02]  /*6b90*/  ULDC.64 UR4, c[0x0][0x680] ;  /* 0x0001a00000047ab9 */ /* 0x000fe40000000a00 */
[----:B------:R-:W-:Y:S01]  /*6ba0*/  IMAD.X R3, RZ, RZ, RZ, P2 ;  /* 0x000000ffff037224 */ /* 0x000fe200010e06ff */
[----:B------:R-:W-:-:S04]  /*6bb0*/  LEA R2, P2, R0, UR4, 0x2 ;  /* 0x0000000400027c11 */ /* 0x000fc8000f8410ff */
[----:B------:R-:W-:-:S05]  /*6bc0*/  LEA.HI.X R3, R0, UR5, R3, 0x2, P2 ;  /* 0x0000000500037c11 */ /* 0x000fca00090f1403 */
[----:B------:R2:W-:Y:S04]  /*6bd0*/  @!P0 STG.E desc[UR10][R2.64], R11 ;  /* 0x0000000b02008986 */ /* 0x0005e8000c10190a */
[----:B------:R2:W-:Y:S02]  /*6be0*/  @!P1 STG.E desc[UR10][R2.64+0x20], R9 ;  /* 0x0000200902009986 */ /* 0x0005e4000c10190a */
.L_x_59:
[----:B------:R-:W-:Y:S05]  /*6bf0*/  BSYNC B0 ;  /* 0x0000000000007941 */ /* 0x000fea0003800000 */
.L_x_58:
[----:B------:R-:W-:Y:S01]  /*6c00*/  ULDC.64 UR4, c[0x0][0x730] ;  /* 0x0001cc0000047ab9 */ /* 0x000fe20000000a00 */
[-C--:B------:R-:W-:Y:S01]  /*6c10*/  FMUL R26, R26, R10.reuse ;  /* 0x0000000a1a1a7220 */ /* 0x080fe20000400000 */
[----:B------:R-:W-:Y:S01]  /*6c20*/  ISETP.NE.U32.AND P0, PT, RZ, UR4, PT ;  /* 0x00000004ff007c0c */ /* 0x000fe2000bf05070 */
[-C--:B------:R-:W-:Y:S01]  /*6c30*/  FMUL R94, R27, R10.reuse ;  /* 0x0000000a1b5e7220 */ /* 0x080fe20000400000 */
[-C--:B------:R-:W-:Y:S01]  /*6c40*/  FMUL R30, R30, R10.reuse ;  /* 0x0000000a1e1e7220 */ /* 0x080fe20000400000 */
[-C--:B------:R-:W-:Y:S01]  /*6c50*/  FMUL R96, R31, R10.reuse ;  /* 0x0000000a1f607220 */ /* 0x080fe20000400000 */
[----:B------:R-:W-:Y:S01]  /*6c60*/  ISETP.NE.AND.EX P0, PT, RZ, UR5, PT, P0 ;  /* 0x00000005ff007c0c */ /* 0x000fe2000bf05300 */
        /* <DEDUP_REMOVED lines=20> */
[----:B------:R-:W-:Y:S06]  /*6db0*/  @P0 BRA `(.L_x_60) ;  /* 0x0000000000200947 */ /* 0x000fec0003800000 */
[----:B------:R-:W-:Y:S02]  /*6dc0*/  ULDC.64 UR4, c[0x0][0x728] ;  /* 0x0001ca0000047ab9 */ /* 0x000fe40000000a00 */
[----:B------:R-:W-:-:S04]  /*6dd0*/  ISETP.NE.U32.AND P0, PT, RZ, UR4, PT ;  /* 0x00000004ff007c0c */ /* 0x000fc8000bf05070 */
[----:B------:R-:W-:-:S13]  /*6de0*/  ISETP.NE.AND.EX P0, PT, RZ, UR5, PT, P0 ;  /* 0x00000005ff007c0c */ /* 0x000fda000bf05300 */
[----:B------:R-:W-:Y:S05]  /*6df0*/  @!P0 BRA `(.L_x_61) ;  /* 0x00000000000c8947 */ /* 0x000fea0003800000 */
[----:B-12---:R-:W1:Y:S02]  /*6e00*/  LDC.64 R2, c[0x0][0x728] ;  /* 0x0001ca00ff027b82 */ /* 0x006e640000000a00 */
[----:B-1----:R4:W5:Y:S01]  /*6e10*/  LDG.E R2, desc[UR10][R2.64] ;  /* 0x0000000a02027981 */ /* 0x002962000c1e1900 */
[----:B------:R-:W-:Y:S05]  /*6e20*/  BRA `(.L_x_60) ;  /* 0x0000000000047947 */ /* 0x000fea0003800000 */
.L_x_61:
[----:B--2---:R-:W3:Y:S02]  /*6e30*/  LDC R2, c[0x0][0x720] ;  /* 0x0001c800ff027b82 */ /* 0x004ee40000000800 */
.L_x_60:
[----:B-1----:R-:W-:Y:S02]  /*6e40*/  MOV R0, RZ ;  /* 0x000000ff00007202 */ /* 0x002fe40000000f00 */
[----:B---3-5:R-:W-:Y:S02]  /*6e50*/  MOV R53, R2 ;  /* 0x0000000200357202 */ /* 0x028fe40000000f00 */
[----:B------:R-:W-:-:S13]  /*6e60*/  LOP3.LUT P0, RZ, R0, 0x1bf, RZ, 0xc0, !PT ;  /* 0x000001bf00ff7812 */ /* 0x000fda000780c0ff */
[----:B------:R-:W-:Y:S05]  /*6e70*/  @!P0 BRA `(.L_x_62) ;  /* 0x0000000000408947 */ /* 0x000fea0003800000 */
[----:B------:R-:W-:Y:S01]  /*6e80*/  MOV R0, 0x0 ;  /* 0x0000000000007802 */ /* 0x000fe20000000f00 */
[----:B------:R-:W-:Y:S01]  /*6e90*/  ULDC.64 UR4, c[0x4][0x70] ;  /* 0x01001c0000047ab9 */ /* 0x000fe20000000a00 */
[----:B------:R-:W-:Y:S01]  /*6ea0*/  ULDC.64 UR6, c[0x4][0x8] ;  /* 0x0100020000067ab9 */ /* 0x000fe20000000a00 */
[----:B------:R-:W-:Y:S01]  /*6eb0*/  IMAD.U32 R4, RZ, RZ, UR4 ;  /* 0x00000004ff047e24 */ /* 0x000fe2000f8e00ff */
[----:B--2-4-:R1:W2:Y:S01]  /*6ec0*/  LDC.64 R2, c[0x4][R0] ;  /* 0x0100000000027b82 */ /* 0x0142a20000000a00 */
[----:B------:R-:W-:Y:S01]  /*6ed0*/  MOV R5, UR5 ;  /* 0x0000000500057c02 */ /* 0x000fe20008000f00 */
[----:B------:R-:W-:Y:S01]  /*6ee0*/  ULDC.64 UR4, c[0x4][0x78] ;  /* 0x01001e0000047ab9 */ /* 0x000fe20000000a00 */
[----:B------:R-:W-:Y:S01]  /*6ef0*/  IMAD.U32 R10, RZ, RZ, UR6 ;  /* 0x00000006ff0a7e24 */ /* 0x000fe2000f8e00ff */
[----:B------:R-:W-:Y:S01]  /*6f00*/  MOV R7, UR5 ;  /* 0x0000000500077c02 */ /* 0x000fe20008000f00 */
[----:B------:R-:W-:Y:S01]  /*6f10*/  IMAD.U32 R6, RZ, RZ, UR4 ;  /* 0x00000004ff067e24 */ /* 0x000fe2000f8e00ff */
[----:B------:R-:W-:Y:S01]  /*6f20*/  MOV R11, UR7 ;  /* 0x00000007000b7c02 */ /* 0x000fe20008000f00 */
[----:B------:R-:W-:Y:S01]  /*6f30*/  IMAD.MOV.U32 R8, RZ, RZ, 0x70 ;  /* 0x00000070ff087424 */ /* 0x000fe200078e00ff */
[----:B------:R-:W-:Y:S01]  /*6f40*/  MOV R12, 0x1 ;  /* 0x00000001000c7802 */ /* 0x000fe20000000f00 */
[----:B-1----:R-:W-:-:S07]  /*6f50*/  IMAD.MOV.U32 R13, RZ, RZ, RZ ;  /* 0x000000ffff0d7224 */ /* 0x002fce00078e00ff */
[----:B------:R-:W-:-:S07]  /*6f60*/  LEPC R20, `(.L_x_62) ;  /* 0x000000001014794e */ /* 0x000fce0000000000 */
[----:B--2---:R-:W-:Y:S05]  /*6f70*/  CALL.ABS.NOINC R2 ;  /* 0x0000000002007343 */ /* 0x004fea0003c00000 */
.L_x_62:
[----:B------:R-:W-:Y:S02]  /*6f80*/  MOV R18, UR38 ;  /* 0x0000002600127c02 */ /* 0x000fe40008000f00 */
[----:B--2-4-:R-:W-:-:S05]  /*6f90*/  MOV R3, UR36 ;  /* 0x0000002400037c02 */ /* 0x014fca0008000f00 */
[----:B------:R-:W-:-:S04]  /*6fa0*/  IMAD R18, R3, 0x2200, R18 ;  /* 0x0000220003127824 */ /* 0x000fc800078e0212 */
[----:B------:R-:W-:-:S05]  /*6fb0*/  VIADD R19, R18, 0xffffde00 ;  /* 0xffffde0012137836 */ /* 0x000fca0000000000 */
[----:B------:R-:W-:-:S13]  /*6fc0*/  LOP3.LUT P0, RZ, R19, 0x1b0, RZ, 0xc0, !PT ;  /* 0x000001b013ff7812 */ /* 0x000fda000780c0ff */
[----:B------:R-:W-:Y:S05]  /*6fd0*/  @!P0 BRA `(.L_x_63) ;  /* 0x0000000000408947 */ /* 0x000fea0003800000 */
[----:B------:R-:W-:Y:S01]  /*6fe0*/  MOV R0, 0x0 ;  /* 0x0000000000007802 */ /* 0x000fe20000000f00 */
[----:B------:R-:W-:Y:S01]  /*6ff0*/  ULDC.64 UR4, c[0x4][0x70] ;  /* 0x01001c0000047ab9 */ /* 0x000fe20000000a00 */
[----:B------:R-:W-:Y:S01]  /*7000*/  ULDC.64 UR6, c[0x4][0x78] ;  /* 0x01001e0000067ab9 */ /* 0x000fe20000000a00 */
[----:B------:R-:W-:Y:S01]  /*7010*/  MOV R4, UR4 ;  /* 0x0000000400047c02 */ /* 0x000fe20008000f00 */
[----:B------:R1:W2:Y:S01]  /*7020*/  LDC.64 R2, c[0x4][R0] ;  /* 0x0100000000027b82 */ /* 0x0002a20000000a00 */
[----:B------:R-:W-:Y:S01]  /*7030*/  MOV R5, UR5 ;  /* 0x0000000500057c02 */ /* 0x000fe20008000f00 */
[----:B------:R-:W-:Y:S01]  /*7040*/  ULDC.64 UR4, c[0x4][0x10] ;  /* 0x0100040000047ab9 */ /* 0x000fe20000000a00 */
[----:B------:R-:W-:Y:S01]  /*7050*/  IMAD.U32 R6, RZ, RZ, UR6 ;  /* 0x00000006ff067e24 */ /* 0x000fe2000f8e00ff */
[----:B------:R-:W-:Y:S01]  /*7060*/  MOV R7, UR7 ;  /* 0x0000000700077c02 */ /* 0x000fe20008000f00 */
[----:B------:R-:W-:Y:S01]  /*7070*/  IMAD.U32 R11, RZ, RZ, UR5 ;  /* 0x00000005ff0b7e24 */ /* 0x000fe2000f8e00ff */
[----:B------:R-:W-:Y:S01]  /*7080*/  MOV R10, UR4 ;  /* 0x00000004000a7c02 */ /* 0x000fe20008000f00 */
[----:B------:R-:W-:Y:S01]  /*7090*/  IMAD.MOV.U32 R13, RZ, RZ, RZ ;  /* 0x000000ffff0d7224 */ /* 0x000fe200078e00ff */
[----:B------:R-:W-:-:S02]  /*70a0*/  MOV R8, 0x70 ;  /* 0x0000007000087802 */ /* 0x000fc40000000f00 */
[----:B-1----:R-:W-:-:S07]  /*70b0*/  MOV R12, 0x1 ;  /* 0x00000001000c7802 */ /* 0x002fce0000000f00 */
[----:B------:R-:W-:-:S07]  /*70c0*/  LEPC R20, `(.L_x_63) ;  /* 0x000000001014794e */ /* 0x000fce0000000000 */
[----:B--2---:R-:W-:Y:S05]  /*70d0*/  CALL.ABS.NOINC R2 ;  /* 0x0000000002007343 */ /* 0x004fea0003c00000 */
.L_x_63:
[----:B------:R-:W1:Y:S01]  /*70e0*/  S2R R5, SR_TID.X ;  /* 0x0000000000057919 */ /* 0x000e620000002100 */
[----:B------:R-:W-:Y:S01]  /*70f0*/  ULDC.64 UR4, c[0x0][0x730] ;  /* 0x0001cc0000047ab9 */ /* 0x000fe20000000a00 */
[----:B------:R-:W-:Y:S02]  /*7100*/  IADD3 R16, R16, 0x1f, RZ ;  /* 0x0000001f10107810 */ /* 0x000fe40007ffe0ff */
[----:B------:R-:W-:Y:S02]  /*7110*/  ISETP.NE.U32.AND P0, PT, RZ, UR4, PT ;  /* 0x00000004ff007c0c */ /* 0x000fe4000bf05070 */
[----:B------:R-:W-:Y:S02]  /*7120*/  ISETP.GT.U32.AND P1, PT, R16, 0x3e, PT ;  /* 0x0000003e1000780c */ /* 0x000fe40003f24070 */
[----:B------:R-:W-:-:S13]  /*7130*/  ISETP.NE.AND.EX P0, PT, RZ, UR5, PT, P0 ;  /* 0x00000005ff007c0c */ /* 0x000fda000bf05300 */
[----:B------:R-:W2:Y:S01]  /*7140*/  @P0 LDC R53, c[0x0][0x720] ;  /* 0x0001c800ff350b82 */ /* 0x000ea20000000800 */
[C---:B-1----:R-:W-:Y:S02]  /*7150*/  SHF.L.U32 R0, R5.reuse, 0x5, RZ ;  /* 0x0000000505007819 */ /* 0x042fe400000006ff */
[----:B------:R-:W-:Y:S02]  /*7160*/  SHF.R.U32.HI R3, RZ, 0x1, R5 ;  /* 0x00000001ff037819 */ /* 0x000fe40000011605 */
[C---:B------:R-:W-:Y:S02]  /*7170*/  LOP3.LUT R2, R0.reuse, 0xc0, RZ, 0xc0, !PT ;  /* 0x000000c000027812 */ /* 0x040fe400078ec0ff */
[----:B------:R-:W-:Y:S02]  /*7180*/  LOP3.LUT R4, R0, 0x20, RZ, 0xc0, !PT ;  /* 0x0000002000047812 */ /* 0x000fe400078ec0ff */
[----:B------:R-:W-:Y:S02]  /*7190*/  LOP3.LUT R2, R2, 0x8, R3, 0xf8, !PT ;  /* 0x0000000802027812 */ /* 0x000fe400078ef803 */
[----:B------:R-:W-:Y:S01]  /*71a0*/  SHF.L.U32 R3, R5, 0x2, RZ ;  /* 0x0000000205037819 */ /* 0x000fe200000006ff */
[----:B------:R-:W-:Y:S01]  /*71b0*/  IMAD R4, R17, 0x200, R4 ;  /* 0x0000020011047824 */ /* 0x000fe200078e0204 */
[----:B------:R-:W-:Y:S01]  /*71c0*/  LOP3.LUT R0, R0, 0x100, RZ, 0xc0, !PT ;  /* 0x0000010000007812 */ /* 0x000fe200078ec0ff */
[-C--:B--2---:R-:W-:Y:S01]  /*71d0*/  FMUL R9, R72, R53.reuse ;  /* 0x0000003548097220 */ /* 0x084fe20000400000 */
[----:B------:R-:W-:Y:S01]  /*71e0*/  LOP3.LUT R3, R2, 0x18, R3, 0x78, !PT ;  /* 0x0000001802037812 */ /* 0x000fe200078e7803 */
[-C--:B------:R-:W-:Y:S01]  /*71f0*/  FMUL R6, R30, R53.reuse ;  /* 0x000000351e067220 */ /* 0x080fe20000400000 */
[----:B------:R-:W-:Y:S01]  /*7200*/  LOP3.LUT P0, RZ, R5, 0x4, RZ, 0xc0, !PT ;  /* 0x0000000405ff7812 */ /* 0x000fe2000780c0ff */
[-C--:B------:R-:W-:Y:S01]  /*7210*/  FMUL R5, R22, R53.reuse ;  /* 0x0000003516057220 */ /* 0x080fe20000400000 */
[----:B------:R-:W-:Y:S01]  /*7220*/  IADD3 R3, R3, R4, R0 ;  /* 0x0000000403037210 */ /* 0x000fe20007ffe000 */
        /* <DEDUP_REMOVED lines=14> */
[----:B------:R-:W-:Y:S01]  /*7310*/  F2FP.BF16.F32.PACK_AB R56, R5, R0 ;  /* 0x000000000538723e */ /* 0x000fe200000010ff */
[-C--:B------:R-:W-:Y:S01]  /*7320*/  FMUL R41, R58, R53.reuse ;  /* 0x000000353a297220 */ /* 0x080fe20000400000 */
[----:B------:R-:W-:Y:S01]  /*7330*/  MOV R0, 0x10 ;  /* 0x0000001000007802 */ /* 0x000fe20000000f00 */
[-C--:B------:R-:W-:Y:S01]  /*7340*/  FMUL R23, R40, R53.reuse ;  /* 0x0000003528177220 */ /* 0x080fe20000400000 */
[-C--:B------:R-:W-:Y:S01]  /*7350*/  FMUL R25, R42, R53.reuse ;  /* 0x000000352a197220 */ /* 0x080fe20000400000 */
[-C--:B------:R-:W-:Y:S01]  /*7360*/  FMUL R27, R44, R53.reuse ;  /* 0x000000352c1b7220 */ /* 0x080fe20000400000 */
[-C--:B------:R-:W-:Y:S01]  /*7370*/  FMUL R29, R46, R53.reuse ;  /* 0x000000352e1d7220 */ /* 0x080fe20000400000 */
[-C--:B------:R-:W-:Y:S01]  /*7380*/  FMUL R31, R48, R53.reuse ;  /* 0x00000035301f7220 */ /* 0x080fe20000400000 */
[----:B------:R-:W-:Y:S01]  /*7390*/  F2FP.BF16.F32.PACK_AB R58, R9, R4 ;  /* 0x00000004093a723e */ /* 0x000fe200000010ff */
        /* <DEDUP_REMOVED lines=25> */
[----:B------:R-:W-:Y:S01]  /*7530*/  FMUL R53, R70, R53 ;  /* 0x0000003546357220 */ /* 0x000fe20000400000 */
[----:B------:R-:W-:Y:S01]  /*7540*/  F2FP.BF16.F32.PACK_AB R9, R15, R10 ;  /* 0x0000000a0f09723e */ /* 0x000fe200000010ff */
[----:B------:R-:W-:Y:S01]  /*7550*/  IMAD R19, R3, 0x2, R19 ;  /* 0x0000000203137824 */ /* 0x000fe200078e0213 */
[----:B------:R-:W-:-:S02]  /*7560*/  F2FP.BF16.F32.PACK_AB R57, R7, R2 ;  /* 0x000000020739723e */ /* 0x000fc400000010ff */
[----:B------:R-:W-:Y:S02]  /*7570*/  F2FP.BF16.F32.PACK_AB R8, R13, R8 ;  /* 0x000000080d08723e */ /* 0x000fe400000010ff */
[----:B------:R-:W-:Y:S02]  /*7580*/  F2FP.BF16.F32.PACK_AB R10, R17, R12 ;  /* 0x0000000c110a723e */ /* 0x000fe400000010ff */
[----:B------:R-:W-:Y:S02]  /*7590*/  F2FP.BF16.F32.PACK_AB R11, R21, R14 ;  /* 0x0000000e150b723e */ /* 0x000fe400000010ff */
[----:B------:R-:W-:Y:S01]  /*75a0*/  SEL R0, R0, 0xfffffff0, !P0 ;  /* 0xfffffff000007807 */ /* 0x000fe20004000000 */
[----:B------:R-:W-:Y:S06]  /*75b0*/  @P1 BRA `(.L_x_64) ;  /* 0x0000000000041947 */ /* 0x000fec0003800000 */
[----:B------:R-:W-:-:S04]  /*75c0*/  DEPBAR.LE SB0, 0x1 ;  /* 0x000080400000791a */ /* 0x000fc80000000000 */
.L_x_64:
[----:B------:R-:W-:Y:S05]  /*75d0*/  WARPSYNC.ALL ;  /* 0x0000000000007948 */ /* 0x000fea0003800000 */
[----:B------:R-:W-:Y:S01]  /*75e0*/  BAR.SYNC.DEFER_BLOCKING 0x1, 0x80 ;  /* 0x0042000000007b1d */ /* 0x000fe20000010000 */
[----:B------:R-:W-:Y:S02]  /*75f0*/  LEA R3, R3, R18, 0x1 ;  /* 0x0000001203037211 */ /* 0x000fe400078e08ff */
[----:B------:R-:W-:Y:S02]  /*7600*/  LEA R0, R0, R19, 0x1 ;  /* 0x0000001300007211 */ /* 0x000fe400078e08ff */
[----:B------:R-:W-:Y:S01]  /*7610*/  F2FP.BF16.F32.PACK_AB R4, R16, R23 ;  /* 0x000000171004723e */ /* 0x000fe200000010ff */
[----:B------:R-:W-:Y:S01]  /*7620*/  BSSY B0, `(.L_x_65) ;  /* 0x000001e000007945 */ /* 0x000fe20003800000 */
[----:B------:R-:W-:-:S02]  /*7630*/  F2FP.BF16.F32.PACK_AB R5, R20, R25 ;  /* 0x000000191405723e */ /* 0x000fc400000010ff */
[----:B------:R-:W-:Y:S02]  /*7640*/  F2FP.BF16.F32.PACK_AB R6, R22, R27 ;  /* 0x0000001b1606723e */ /* 0x000fe400000010ff */
[----:B------:R-:W-:Y:S02]  /*7650*/  F2FP.BF16.F32.PACK_AB R7, R24, R29 ;  /* 0x0000001d1807723e */ /* 0x000fe400000010ff */
[----:B------:R-:W-:Y:S02]  /*7660*/  F2FP.BF16.F32.PACK_AB R12, R26, R31 ;  /* 0x0000001f1a0c723e */ /* 0x000fe400000010ff */
[----:B------:R-:W-:Y:S02]  /*7670*/  F2FP.BF16.F32.PACK_AB R13, R28, R33 ;  /* 0x000000211c0d723e */ /* 0x000fe400000010ff */
[----:B------:R-:W-:Y:S02]  /*7680*/  F2FP.BF16.F32.PACK_AB R14, R30, R35 ;  /* 0x000000231e0e723e */ /* 0x000fe400000010ff */
[----:B------:R-:W-:Y:S01]  /*7690*/  F2FP.BF16.F32.PACK_AB R15, R32, R37 ;  /* 0x00000025200f723e */ /* 0x000fe200000010ff */
[----:B------:R1:W-:Y:S04]  /*76a0*/  STSM.16.M88.4 [R3+-0x2200], R56 ;  /* 0xffde003803007844 */ /* 0x0003e80000000200 */
[----:B------:R1:W-:Y:S01]  /*76b0*/  STSM.16.M88.4 [R0], R8 ;  /* 0x0000000800007844 */ /* 0x0003e20000000200 */
[----:B------:R-:W-:Y:S01]  /*76c0*/  @!PT LDS RZ, [RZ] ;  /* 0x00000000fffff984 */ /* 0x000fe20000000800 */
[----:B------:R-:W-:Y:S01]  /*76d0*/  @!PT LDS RZ, [RZ] ;  /* 0x00000000fffff984 */ /* 0x000fe20000000800 */
[----:B------:R-:W-:Y:S01]  /*76e0*/  @!PT LDS RZ, [RZ] ;  /* 0x00000000fffff984 */ /* 0x000fe20000000800 */
[----:B------:R-:W-:Y:S01]  /*76f0*/  @!PT LDS RZ, [RZ] ;  /* 0x00000000fffff984 */ /* 0x000fe20000000800 */
[----:B------:R2:W-:Y:S06]  /*7700*/  MEMBAR.ALL.CTA ;  /* 0x0000000000007992 */ /* 0x0005ec0000008000 */
[----:B--2---:R-:W2:Y:S02]  /*7710*/  FENCE.VIEW.ASYNC.S ;  /* 0x00000000000073c6 */ /* 0x004ea40000000000 */
[----:B--2---:R-:W-:Y:S06]  /*7720*/  BAR.SYNC.DEFER_BLOCKING 0x1, 0x80 ;  /* 0x0042000000007b1d */ /* 0x004fec0000010000 */
[----:B------:R-:W-:Y:S05]  /*7730*/  @P1 BRA `(.L_x_66) ;  /* 0x0000000000301947 */ /* 0x000fea0003800000 */
[----:B------:R-:W-:Y:S01]  /*7740*/  S2UR UR12, SR_CTAID.Z ;  /* 0x00000000000c79c3 */ /* 0x000fe20000002700 */
[----:B------:R-:W-:Y:S01]  /*7750*/  R2UR UR8, R18 ;  /* 0x00000000120872ca */ /* 0x000fe200000e0000 */
[----:B------:R-:W-:Y:S01]  /*7760*/  ULDC.64 UR4, c[0x0][0x198] ;  /* 0x0000660000047ab9 */ /* 0x000fe20000000a00 */
[----:B------:R-:W-:Y:S02]  /*7770*/  USHF.L.U32 UR10, UR37, 0x6, URZ ;  /* 0x00000006250a7899 */ /* 0x000fe4000800063f */
[----:B------:R-:W-:Y:S01]  /*7780*/  UIADD3 UR4, UP0, UR4, 0x670, URZ ;  /* 0x0000067004047890 */ /* 0x000fe2000ff1e03f */
[----:B------:R-:W-:Y:S02]  /*7790*/  UMOV UR9, URZ ;  /* 0x0000003f00097c82 */ /* 0x000fe40008000000 */
[----:B------:R-:W2:Y:S01]  /*77a0*/  S2UR UR11, SR_CTAID.Y ;  /* 0x00000000000b79c3 */ /* 0x000ea20000002600 */
[----:B------:R-:W-:-:S05]  /*77b0*/  UIADD3.X UR5, URZ, UR5, URZ, UP0, !UPT ;  /* 0x000000053f057290 */ /* 0x000fca00087fe43f */
[----:B------:R-:W-:-:S09]  /*77c0*/  UIADD3 UR8, UR8, -0x2200, URZ ;  /* 0xffffde0008087890 */ /* 0x000fd2000fffe03f */
[----:B--2---:R2:W-:Y:S01]  /*77d0*/  UTMASTG.4D [UR8], [UR4] ;  /* 0x00000008040073b5 */ /* 0x0045e20008018000 */
[----:B------:R0:W-:Y:S01]  /*77e0*/  UTMACMDFLUSH ;  /* 0x00000000000079b7 */ /* 0x0001e20000000000 */
[----:B--2---:R-:W-:-:S04]  /*77f0*/  DEPBAR.LE SB0, 0x1 ;  /* 0x000080400000791a */ /* 0x004fc80000000000 */
.L_x_66:
[----:B------:R-:W-:Y:S05]  /*7800*/  BSYNC B0 ;  /* 0x0000000000007941 */ /* 0x000fea0003800000 */
.L_x_65:
[----:B------:R-:W-:Y:S01]  /*7810*/  BAR.SYNC.DEFER_BLOCKING 0x1, 0x80 ;  /* 0x0042000000007b1d */ /* 0x000fe20000010000 */
[----:B-1----:R-:W-:Y:S02]  /*7820*/  F2FP.BF16.F32.PACK_AB R8, R34, R39 ;  /* 0x000000272208723e */ /* 0x002fe400000010ff */
[----:B------:R-:W-:Y:S02]  /*7830*/  F2FP.BF16.F32.PACK_AB R9, R36, R41 ;  /* 0x000000292409723e */ /* 0x000fe400000010ff */
[----:B------:R-:W-:Y:S01]  /*7840*/  F2FP.BF16.F32.PACK_AB R10, R38, R43 ;  /* 0x0000002b260a723e */ /* 0x000fe200000010ff */
[----:B------:R-:W-:Y:S01]  /*7850*/  BSSY B0, `(.L_x_67) ;  /* 0x000001c000007945 */ /* 0x000fe20003800000 */
[----:B------:R-:W-:Y:S02]  /*7860*/  F2FP.BF16.F32.PACK_AB R11, R40, R45 ;  /* 0x0000002d280b723e */ /* 0x000fe400000010ff */
[----:B------:R-:W-:Y:S02]  /*7870*/  F2FP.BF16.F32.PACK_AB R20, R42, R47 ;  /* 0x0000002f2a14723e */ /* 0x000fe400000010ff */
[----:B------:R-:W-:-:S02]  /*7880*/  F2FP.BF16.F32.PACK_AB R21, R44, R49 ;  /* 0x000000312c15723e */ /* 0x000fc400000010ff */
[----:B------:R-:W-:Y:S02]  /*7890*/  F2FP.BF16.F32.PACK_AB R22, R46, R51 ;  /* 0x000000332e16723e */ /* 0x000fe400000010ff */
[----:B------:R-:W-:Y:S01]  /*78a0*/  F2FP.BF16.F32.PACK_AB R23, R48, R53 ;  /* 0x000000353017723e */ /* 0x000fe200000010ff */
[----:B------:R1:W-:Y:S04]  /*78b0*/  STSM.16.M88.4 [R19+0x1000], R4 ;  /* 0x0010000413007844 */ /* 0x0003e80000000200 */
[----:B------:R1:W-:Y:S01]  /*78c0*/  STSM.16.M88.4 [R0+0x1000], R12 ;  /* 0x0010000c00007844 */ /* 0x0003e20000000200 */
        /* <DEDUP_REMOVED lines=13> */
[----:B------:R-:W-:Y:S02]  /*79a0*/  UMOV UR9, 0x20 ;  /* 0x0000002000097882 */ /* 0x000fe40000000000 */
[----:B------:R-:W2:Y:S01]  /*79b0*/  S2UR UR11, SR_CTAID.Y ;  /* 0x00000000000b79c3 */ /* 0x000ea20000002600 */
[----:B------:R-:W-:-:S05]  /*79c0*/  UIADD3.X UR5, URZ, UR5, URZ, UP0, !UPT ;  /* 0x000000053f057290 */ /* 0x000fca00087fe43f */
[----:B------:R-:W-:-:S09]  /*79d0*/  UIADD3 UR8, UR8, -0x1200, URZ ;  /* 0xffffee0008087890 */ /* 0x000fd2000fffe03f */
[----:B--2---:R2:W-:Y:S01]  /*79e0*/  UTMASTG.4D [UR8], [UR4] ;  /* 0x00000008040073b5 */ /* 0x0045e20008018000 */
[----:B------:R0:W-:Y:S01]  /*79f0*/  UTMACMDFLUSH ;  /* 0x00000000000079b7 */ /* 0x0001e20000000000 */
[----:B--2---:R-:W-:-:S04]  /*7a00*/  DEPBAR.LE SB0, 0x1 ;  /* 0x000080400000791a */ /* 0x004fc80000000000 */
.L_x_68:
[----:B------:R-:W-:Y:S05]  /*7a10*/  BSYNC B0 ;  /* 0x0000000000007941 */ /* 0x000fea0003800000 */
.L_x_67:
[----:B------:R-:W-:Y:S06]  /*7a20*/  BAR.SYNC.DEFER_BLOCKING 0x1, 0x80 ;  /* 0x0042000000007b1d */ /* 0x000fec0000010000 */
[----:B------:R-:W-:Y:S01]  /*7a30*/  BSSY B0, `(.L_x_69) ;  /* 0x0000016000007945 */ /* 0x000fe20003800000 */
[----:B------:R2:W-:Y:S04]  /*7a40*/  STSM.16.M88.4 [R19], R8 ;  /* 0x0000000813007844 */ /* 0x0005e80000000200 */
[----:B------:R2:W-:Y:S01]  /*7a50*/  STSM.16.M88.4 [R0], R20 ;  /* 0x0000001400007844 */ /* 0x0005e20000000200 */
[----:B------:R-:W-:Y:S01]  /*7a60*/  @!PT LDS RZ, [RZ] ;  /* 0x00000000fffff984 */ /* 0x000fe20000000800 */
[----:B------:R-:W-:Y:S01]  /*7a70*/  @!PT LDS RZ, [RZ] ;  /* 0x00000000fffff984 */ /* 0x000fe20000000800 */
[----:B------:R-:W-:Y:S01]  /*7a80*/  @!PT LDS RZ, [RZ] ;  /* 0x00000000fffff984 */ /* 0x000fe20000000800 */
[----:B------:R-:W-:Y:S01]  /*7a90*/  @!PT LDS RZ, [RZ] ;  /* 0x00000000fffff984 */ /* 0x000fe20000000800 */
[----:B------:R3:W-:Y:S06]  /*7aa0*/  MEMBAR.ALL.CTA ;  /* 0x0000000000007992 */ /* 0x0007ec0000008000 */
[----:B---3--:R-:W3:Y:S02]  /*7ab0*/  FENCE.VIEW.ASYNC.S ;  /* 0x00000000000073c6 */ /* 0x008ee40000000000 */
[----:B---3--:R-:W-:Y:S06]  /*7ac0*/  BAR.SYNC.DEFER_BLOCKING 0x1, 0x80 ;  /* 0x0042000000007b1d */ /* 0x008fec0000010000 */
[----:B------:R-:W-:Y:S05]  /*7ad0*/  @P1 BRA `(.L_x_70) ;  /* 0x00000000002c1947 */ /* 0x000fea0003800000 */
[----:B------:R-:W-:Y:S01]  /*7ae0*/  S2UR UR12, SR_CTAID.Z ;  /* 0x00000000000c79c3 */ /* 0x000fe20000002700 */
[----:B------:R-:W-:Y:S01]  /*7af0*/  R2UR UR8, R18 ;  /* 0x00000000120872ca */ /* 0x000fe200000e0000 */
[----:B------:R-:W-:Y:S01]  /*7b00*/  ULDC.64 UR4, c[0x0][0x198] ;  /* 0x0000660000047ab9 */ /* 0x000fe20000000a00 */
[----:B------:R-:W-:Y:S02]  /*7b10*/  USHF.L.U32 UR10, UR37, 0x6, URZ ;  /* 0x00000006250a7899 */ /* 0x000fe4000800063f */
[----:B------:R-:W-:Y:S01]  /*7b20*/  UIADD3 UR4, UP0, UR4, 0x670, URZ ;  /* 0x0000067004047890 */ /* 0x000fe2000ff1e03f */
[----:B------:R-:W-:Y:S02]  /*7b30*/  UMOV UR9, 0x40 ;  /* 0x0000004000097882 */ /* 0x000fe40000000000 */
[----:B------:R-:W3:Y:S01]  /*7b40*/  S2UR UR11, SR_CTAID.Y ;  /* 0x00000000000b79c3 */ /* 0x000ee20000002600 */
[----:B------:R-:W-:-:S05]  /*7b50*/  UIADD3.X UR5, URZ, UR5, URZ, UP0, !UPT ;  /* 0x000000053f057290 */ /* 0x000fca00087fe43f */
[----:B------:R-:W-:-:S09]  /*7b60*/  UIADD3 UR8, UR8, -0x2200, URZ ;  /* 0xffffde0008087890 */ /* 0x000fd2000fffe03f */
[----:B---3--:R3:W-:Y:S02]  /*7b70*/  UTMASTG.4D [UR8], [UR4] ;  /* 0x00000008040073b5 */ /* 0x0087e40008018000 */
[----:B---3--:R0:W-:Y:S02]  /*7b80*/  UTMACMDFLUSH ;  /* 0x00000000000079b7 */ /* 0x0081e40000000000 */
.L_x_70:
[----:B------:R-:W-:Y:S05]  /*7b90*/  BSYNC B0 ;  /* 0x0000000000007941 */ /* 0x000fea0003800000 */
.L_x_69:
[----:B------:R-:W-:Y:S01]  /*7ba0*/  UIADD3 UR36, UR36, -0x1, URZ ;  /* 0xffffffff24247890 */ /* 0x000fe2000fffe03f */
[----:B------:R-:W-:-:S04]  /*7bb0*/  DEPBAR.LE SB0, 0x0 ;  /* 0x000080000000791a */ /* 0x000fc80000000000 */
[----:B------:R-:W-:-:S04]  /*7bc0*/  USHF.L.U32 UR4, UR36, 0x3, URZ ;  /* 0x0000000324047899 */ /* 0x000fc8000800063f */
[----:B------:R-:W-:-:S04]  /*7bd0*/  ULOP3.LUT UR4, UR4, 0x8, URZ, 0xe2, !UPT ;  /* 0x0000000804047892 */ /* 0x000fc8000f8ee23f */
[----:B------:R-:W-:-:S06]  /*7be0*/  ULOP3.LUT UR4, UR4, 0x18, URZ, 0x3c, !UPT ;  /* 0x0000001804047892 */ /* 0x000fcc000f8e3c3f */
[----:B-12---:R-:W-:-:S04]  /*7bf0*/  IMAD.U32 R0, RZ, RZ, UR4 ;  /* 0x00000004ff007e24 */ /* 0x006fc8000f8e00ff */
[----:B------:R-:W-:Y:S01]  /*7c00*/  SYNCS.ARRIVE.TRANS64.A1T0 RZ, [R0+UR38+0x15090], RZ ;  /* 0x015090ff00ff79a7 */ /* 0x000fe20008100026 */
[----:B------:R-:W-:Y:S05]  /*7c10*/  EXIT ;  /* 0x000000000000794d */ /* 0x000fea0003800000 */
.L_x_6:
[----:B------:R-:W-:-:S08]  /*7c20*/  UISETP.NE.AND UP0, UPT, UR4, 0x1, UPT ;  /* 0x000000010400788c */ /* 0x000fd0000bf05270 */
[----:B------:R-:W1:-:S00]  /*7c30*/  USETMAXREG.DEALLOC.CTAPOOL 0x18 ;  /* 0x00000018000079c8 */ /* 0x000e4000080e0500 */
[----:B------:R-:W-:-:S13]  /*7c40*/  PLOP3.LUT P0, PT, PT, PT, UP0, 0x80, 0x0 ;  /* 0x000000000000781c */ /* 0x000fda0003f0f008 */
[----:B------:R-:W-:Y:S05]  /*7c50*/  @P0 EXIT ;  /* 0x000000000000094d */ /* 0x000fea0003800000 */
[----:B------:R-:W2:Y:S01]  /*7c60*/  S2UR UR11, SR_CTAID.X ;  /* 0x00000000000b79c3 */ /* 0x000ea20000002500 */
[----:B------:R-:W-:Y:S01]  /*7c70*/  ULDC UR4, c[0x0][0x28c] ;  /* 0x0000a30000047ab9 */ /* 0x000fe20000000800 */
[----:B------:R-:W-:Y:S01]  /*7c80*/  ELECT P3, URZ, PT ;  /* 0x00000000003f782f */ /* 0x000fe20003860000 */
[----:B------:R-:W-:Y:S01]  /*7c90*/  BSSY B0, `(.L_x_71) ;  /* 0x000003c000007945 */ /* 0x000fe20003800000 */
[----:B------:R-:W-:Y:S01]  /*7ca0*/  UIADD3 UR6, UR4, 0x3f, URZ ;  /* 0x0000003f04067890 */ /* 0x000fe2000fffe03f */
[----:B-1----:R-:W-:Y:S02]  /*7cb0*/  CS2R R2, SRZ ;  /* 0x0000000000027805 */ /* 0x002fe4000001ff00 */
[----:B------:R-:W-:Y:S01]  /*7cc0*/  MOV R7, RZ ;  /* 0x000000ff00077202 */ /* 0x000fe20000000f00 */
[----:B------:R-:W-:Y:S01]  /*7cd0*/  USHF.R.S32.HI UR7, URZ, 0x1f, UR6 ;  /* 0x0000001f3f077899 */ /* 0x000fe20008011406 */
[----:B------:R-:W1:Y:S03]  /*7ce0*/  S2UR UR36, SR_CTAID.Y ;  /* 0x00000000002479c3 */ /* 0x000e660000002600 */
[----:B------:R-:W-:-:S04]  /*7cf0*/  ULEA.HI UR7, UR7, UR6, URZ, 0x6 ;  /* 0x0000000607077291 */ /* 0x000fc8000f8f303f */
[----:B------:R-:W-:Y:S01]  /*7d00*/  USHF.R.S32.HI UR7, URZ, 0x6, UR7 ;  /* 0x000000063f077899 */ /* 0x000fe20008011407 */
[----:B------:R-:W3:Y:S01]  /*7d10*/  S2UR UR37, SR_CTAID.Z ;  /* 0x00000000002579c3 */ /* 0x000ee20000002700 */
[----:B--2---:R-:W-:-:S04]  /*7d20*/  USHF.L.U32 UR11, UR11, 0x7, URZ ;  /* 0x000000070b0b7899 */ /* 0x004fc8000800063f */
[----:B------:R-:W-:-:S04]  /*7d30*/  UIADD3 UR4, UR11, 0xbf, URZ ;  /* 0x000000bf0b047890 */ /* 0x000fc8000fffe03f */
[----:B------:R-:W-:-:S04]  /*7d40*/  USHF.R.U32.HI UR4, URZ, 0x6, UR4 ;  /* 0x000000063f047899 */ /* 0x000fc80008011604 */
[----:B------:R-:W-:-:S04]  /*7d50*/  UISETP.LT.AND UP0, UPT, UR4, UR7, UPT ;  /* 0x000000070400728c */ /* 0x000fc8000bf01270 */
[----:B------:R-:W-:Y:S01]  /*7d60*/  USEL UR4, UR4, UR7, UP0 ;  /* 0x0000000704047287 */ /* 0x000fe20008000000 */
[----:B-1-3--:R-:W-:Y:S11]  /*7d70*/  @!P3 BRA `(.L_x_72) ;  /* 0x0000000000b4b947 */ /* 0x00aff60003800000 */
[----:B------:R-:W1:Y:S01]  /*7d80*/  S2R R4, SR_CgaCtaId ;  /* 0x0000000000047919 */ /* 0x000e620000008800 */
[----:B------:R-:W-:Y:S02]  /*7d90*/  MOV R3, 0x400 ;  /* 0x0000040000037802 */ /* 0x000fe40000000f00 */
[----:B------:R-:W-:Y:S02]  /*7da0*/  MOV R5, 0x1 ;  /* 0x0000000100057802 */ /* 0x000fe40000000f00 */
[----:B-1----:R-:W-:Y:S02]  /*7db0*/  LEA R4, R4, R3, 0x18 ;  /* 0x0000000304047211 */ /* 0x002fe400078ec0ff */
[----:B------:R-:W-:-:S04]  /*7dc0*/  SHF.L.U32 R3, R5, 0x1f, RZ ;  /* 0x0000001f05037819 */ /* 0x000fc800000006ff */
[----:B------:R-:W1:Y:S02]  /*7dd0*/  SYNCS.PHASECHK.TRANS64.TRYWAIT P0, [R4+URZ+0x15060], R3 ;  /* 0x01506003040075a7 */ /* 0x000e64000800017f */
[----:B-1----:R-:W-:Y:S05]  /*7de0*/  @!P0 BRA `(.L_x_73) ;  /* 0x0000001400cc8947 */ /* 0x002fea0003800000 */
.L_x_110:
[----:B------:R-:W-:Y:S01]  /*7df0*/  ULOP3.LUT UR6, UR5, 0x2, URZ, 0xfc, !UPT ;  /* 0x0000000205067892 */ /* 0x000fe2000f8efc3f */
[----:B-1----:R-:W-:-:S03]  /*7e00*/  @P2 IMAD.MOV.U32 R3, RZ, RZ, 0x3000 ;  /* 0x00003000ff032424 */ /* 0x002fc600078e00ff */
[----:B------:R-:W-:Y:S01]  /*7e10*/  UPRMT UR6, UR6, 0x9910, URZ ;  /* 0x0000991006067896 */ /* 0x000fe2000800003f */
[----:B------:R1:W-:Y:S03]  /*7e20*/  @P2 SYNCS.ARRIVE.TRANS64 RZ, [R4+URZ+0x15050], R3 ;  /* 0x0150500304ff29a7 */ /* 0x0003e6000800003f */
[----:B------:R-:W-:-:S06]  /*7e30*/  UISETP.NE.AND UP0, UPT, UR6, 0x2, UPT ;  /* 0x000000020600788c */ /* 0x000fcc000bf05270 */
[----:B------:R-:W-:-:S13]  /*7e40*/  PLOP3.LUT P0, PT, PT, PT, UP0, 0x80, 0x0 ;  /* 0x000000000000781c */ /* 0x000fda0003f0f008 */
[----:B-1----:R-:W-:Y:S05]  /*7e50*/  @P0 BRA `(.L_x_74) ;  /* 0x0000000000040947 */ /* 0x002fea0003800000 */
[----:B------:R-:W-:Y:S01]  /*7e60*/  BPT.TRAP 0x1 ;  /* 0x000000040000795c */ /* 0x000fe20000300000 */
.L_x_74:
[----:B------:R-:W-:-:S04]  /*7e70*/  LOP3.LUT P0, RZ, R0, 0x1f, RZ, 0xc0, !PT ;  /* 0x0000001f00ff7812 */ /* 0x000fc8000780c0ff */
[----:B------:R-:W-:-:S13]  /*7e80*/  PLOP3.LUT P0, PT, P0, P2, PT, 0x2a, 0x0 ;  /* 0x000000000000781c */ /* 0x000fda0000704572 */
[----:B------:R-:W-:Y:S05]  /*7e90*/  @P0 BRA `(.L_x_75) ;  /* 0x0000000000040947 */ /* 0x000fea0003800000 */
[----:B------:R-:W-:Y:S01]  /*7ea0*/  BPT.TRAP 0x1 ;  /* 0x000000040000795c */ /* 0x000fe20000300000 */
.L_x_75:
[----:B------:R-:W-:Y:S01]  /*7eb0*/  R2UR UR8, R4 ;  /* 0x00000000040872ca */ /* 0x000fe200000e0000 */
[----:B------:R-:W-:Y:S01]  /*7ec0*/  ULDC.64 UR6, c[0x0][0x198] ;  /* 0x0000660000067ab9 */ /* 0x000fe20000000a00 */
[----:B------:R-:W-:Y:S01]  /*7ed0*/  UMOV UR14, 0x0 ;  /* 0x00000000000e7882 */ /* 0x000fe20000000000 */
[----:B------:R-:W-:Y:S01]  /*7ee0*/  UIADD3 UR6, UP0, UR6, 0xf0, URZ ;  /* 0x000000f006067890 */ /* 0x000fe2000ff1e03f */
[----:B------:R-:W-:Y:S01]  /*7ef0*/  MOV R7, 0x40 ;  /* 0x0000004000077802 */ /* 0x000fe20000000f00 */
[----:B------:R-:W-:Y:S01]  /*7f00*/  UMOV UR15, 0x10000000 ;  /* 0x10000000000f7882 */ /* 0x000fe20000000000 */
[----:B------:R-:W-:Y:S01]  /*7f10*/  UMOV UR10, URZ ;  /* 0x0000003f000a7c82 */ /* 0x000fe20008000000 */
[----:B------:R-:W-:Y:S01]  /*7f20*/  UIADD3.X UR7, URZ, UR7, URZ, UP0, !UPT ;  /* 0x000000073f077290 */ /* 0x000fe200087fe43f */
[----:B------:R-:W-:Y:S01]  /*7f30*/  MOV R3, 0x1 ;  /* 0x0000000100037802 */ /* 0x000fe20000000f00 */
[----:B------:R-:W-:Y:S01]  /*7f40*/  UMOV UR12, UR36 ;  /* 0x00000024000c7c82 */ /* 0x000fe20008000000 */
[----:B------:R-:W-:Y:S01]  /*7f50*/  UMOV UR13, UR37 ;  /* 0x00000025000d7c82 */ /* 0x000fe20008000000 */
[----:B------:R-:W-:Y:S01]  /*7f60*/  UMOV UR18, 0x20 ;  /* 0x0000002000127882 */ /* 0x000fe20000000000 */
[----:B------:R-:W-:Y:S01]  /*7f70*/  UMOV UR19, UR11 ;  /* 0x0000000b00137c82 */ /* 0x000fe20008000000 */
[----:B------:R-:W-:-:S02]  /*7f80*/  UIADD3 UR9, UR8, 0x15050, URZ ;  /* 0x0001505008097890 */ /* 0x000fc4000fffe03f */
[----:B------:R-:W-:Y:S02]  /*7f90*/  UIADD3 UR16, UR8, 0x1000, URZ ;  /* 0x0000100008107890 */ /* 0x000fe4000fffe03f */
[----:B------:R-:W-:Y:S01]  /*7fa0*/  UIADD3 UR32, UR8, 0x2000, URZ ;  /* 0x0000200008207890 */ /* 0x000fe2000fffe03f */
[----:B------:R-:W-:Y:S01]  /*7fb0*/  UMOV UR20, UR36 ;  /* 0x0000002400147c82 */ /* 0x000fe20008000000 */
[----:B------:R-:W-:Y:S01]  /*7fc0*/  UMOV UR21, UR37 ;  /* 0x0000002500157c82 */ /* 0x000fe20008000000 */
[----:B------:R-:W-:Y:S01]  /*7fd0*/  UMOV UR17, UR9 ;  /* 0x0000000900117c82 */ /* 0x000fe20008000000 */
[----:B------:R-:W-:Y:S01]  /*7fe0*/  UMOV UR34, 0x40 ;  /* 0x0000004000227882 */ /* 0x000fe20000000000 */
[----:B------:R-:W-:Y:S01]  /*7ff0*/  UMOV UR35, UR11 ;  /* 0x0000000b00237c82 */ /* 0x000fe20008000000 */
[----:B------:R-:W-:Y:S01]  /*8000*/  UMOV UR33, UR9 ;  /* 0x0000000900217c82 */ /* 0x000fe20008000000 */
[----:B------:R1:W-:Y:S01]  /*8010*/  UTMALDG.4D [UR8], [UR6], desc[UR14] ;  /* 0x00000e08060075b4 */ /* 0x0003e20008019000 */
[----:B------:R1:W-:Y:S01]  /*8020*/  UTMALDG.4D [UR16], [UR6], desc[UR14] ;  /* 0x00000e10060075b4 */ /* 0x0003e20008019000 */
[----:B------:R1:W-:Y:S02]  /*8030*/  UTMALDG.4D [UR32], [UR6], desc[UR14] ;  /* 0x00000e20060075b4 */ /* 0x0003e40008019000 */
[----:B-1----:R-:W-:Y:S01]  /*8040*/  NOP ;  /* 0x0000000000007918 */ /* 0x002fe20000000000 */
.L_x_72:
[----:B------:R-:W-:Y:S05]  /*8050*/  BSYNC B0 ;  /* 0x0000000000007941 */ /* 0x000fea0003800000 */
.L_x_71:
[----:B------:R-:W-:Y:S01]  /*8060*/  ISETP.LT.AND P4, PT, RZ, UR4, P3 ;  /* 0x00000004ff007c0c */ /* 0x000fe20009f81270 */
[----:B------:R-:W-:-:S12]  /*8070*/  BSSY B0, `(.L_x_76) ;  /* 0x0000030000007945 */ /* 0x000fd80003800000 */
[----:B------:R-:W-:Y:S05]  /*8080*/  @!P4 BRA `(.L_x_77) ;  /* 0x0000000000b8c947 */ /* 0x000fea0003800000 */
[----:B------:R-:W1:Y:S01]  /*8090*/  S2R R5, SR_CgaCtaId ;  /* 0x0000000000057919 */ /* 0x000e620000008800 */
[----:B------:R-:W-:-:S04]  /*80a0*/  MOV R2, 0x400 ;  /* 0x0000040000027802 */ /* 0x000fc80000000f00 */
[----:B-1----:R-:W-:Y:S01]  /*80b0*/  LEA R2, R5, R2, 0x18 ;  /* 0x0000000205027211 */ /* 0x002fe200078ec0ff */
[----:B------:R-:W-:-:S05]  /*80c0*/  IMAD.MOV.U32 R5, RZ, RZ, 0x1 ;  /* 0x00000001ff057424 */ /* 0x000fca00078e00ff */
[----:B------:R-:W-:-:S04]  /*80d0*/  SHF.L.U32 R5, R5, 0x1f, RZ ;  /* 0x0000001f05057819 */ /* 0x000fc800000006ff */
[----:B------:R-:W1:Y:S02]  /*80e0*/  SYNCS.PHASECHK.TRANS64.TRYWAIT P0, [R2+URZ+0x15028], R5 ;  /* 0x01502805020075a7 */ /* 0x000e64000800017f */
[----:B-1----:R-:W-:Y:S05]  /*80f0*/  @!P0 BRA `(.L_x_78) ;  /* 0x00000014001c8947 */ /* 0x002fea0003800000 */
.L_x_111:
[----:B------:R-:W-:Y:S01]  /*8100*/  ULOP3.LUT UR6, UR5, 0x2, URZ, 0xfc, !UPT ;  /* 0x0000000205067892 */ /* 0x000fe2000f8efc3f */
[----:B-1----:R-:W-:-:S03]  /*8110*/  @P2 MOV R5, 0x3000 ;  /* 0x0000300000052802 */ /* 0x002fc60000000f00 */
[----:B------:R-:W-:Y:S01]  /*8120*/  UPRMT UR6, UR6, 0x9910, URZ ;  /* 0x0000991006067896 */ /* 0x000fe2000800003f */
[----:B------:R1:W-:Y:S03]  /*8130*/  @P2 SYNCS.ARRIVE.TRANS64 RZ, [R2+URZ+0x15000], R5 ;  /* 0x0150000502ff29a7 */ /* 0x0003e6000800003f */
[----:B------:R-:W-:-:S06]  /*8140*/  UISETP.NE.AND UP0, UPT, UR6, 0x2, UPT ;  /* 0x000000020600788c */ /* 0x000fcc000bf05270 */
[----:B------:R-:W-:-:S13]  /*8150*/  PLOP3.LUT P0, PT, PT, PT, UP0, 0x80, 0x0 ;  /* 0x000000000000781c */ /* 0x000fda0003f0f008 */
[----:B-1----:R-:W-:Y:S05]  /*8160*/  @P0 BRA `(.L_x_79) ;  /* 0x0000000000040947 */ /* 0x002fea0003800000 */
[----:B------:R-:W-:Y:S01]  /*8170*/  BPT.TRAP 0x1 ;  /* 0x000000040000795c */ /* 0x000fe20000300000 */
.L_x_79:
[----:B------:R-:W-:-:S04]  /*8180*/  LOP3.LUT P0, RZ, R0, 0x1f, RZ, 0xc0, !PT ;  /* 0x0000001f00ff7812 */ /* 0x000fc8000780c0ff */
[----:B------:R-:W-:-:S13]  /*8190*/  PLOP3.LUT P0, PT, P0, P2, PT, 0x2a, 0x0 ;  /* 0x000000000000781c */ /* 0x000fda0000704572 */
[----:B------:R-:W-:Y:S05]  /*81a0*/  @P0 BRA `(.L_x_80) ;  /* 0x0000000000040947 */ /* 0x000fea0003800000 */
[----:B------:R-:W-:Y:S01]  /*81b0*/  BPT.TRAP 0x1 ;  /* 0x000000040000795c */ /* 0x000fe20000300000 */
.L_x_80:
[----:B------:R-:W-:Y:S01]  /*81c0*/  R2UR UR16, R2 ;  /* 0x00000000021072ca */ /* 0x000fe200000e0000 */
[----:B------:R-:W-:Y:S01]  /*81d0*/  ULDC.64 UR6, c[0x0][0x198] ;  /* 0x0000660000067ab9 */ /* 0x000fe20000000a00 */
[----:B------:R-:W-:Y:S01]  /*81e0*/  UMOV UR35, URZ ;  /* 0x0000003f00237c82 */ /* 0x000fe20008000000 */
[----:B------:R-:W-:Y:S01]  /*81f0*/  UIADD3 UR6, UP0, UR6, 0x1f0, URZ ;  /* 0x000001f006067890 */ /* 0x000fe2000ff1e03f */
[----:B------:R-:W-:Y:S01]  /*8200*/  MOV R2, 0x1 ;  /* 0x0000000100027802 */ /* 0x000fe20000000f00 */
[----:B------:R-:W-:Y:S01]  /*8210*/  UMOV UR8, 0x0 ;  /* 0x0000000000087882 */ /* 0x000fe20000000000 */
[----:B------:R-:W-:Y:S01]  /*8220*/  UMOV UR9, 0x10000000 ;  /* 0x1000000000097882 */ /* 0x000fe20000000000 */
[----:B------:R-:W-:Y:S01]  /*8230*/  UIADD3.X UR7, URZ, UR7, URZ, UP0, !UPT ;  /* 0x000000073f077290 */ /* 0x000fe200087fe43f */
[----:B------:R-:W-:Y:S01]  /*8240*/  UMOV UR34, URZ ;  /* 0x0000003f00227c82 */ /* 0x000fe20008000000 */
[----:B------:R-:W-:Y:S01]  /*8250*/  UMOV UR26, 0x20 ;  /* 0x00000020001a7882 */ /* 0x000fe20000000000 */
[----:B------:R-:W-:Y:S01]  /*8260*/  UMOV UR28, UR36 ;  /* 0x00000024001c7c82 */ /* 0x000fe20008000000 */
[----:B------:R-:W-:-:S02]  /*8270*/  UMOV UR29, UR37 ;  /* 0x00000025001d7c82 */ /* 0x000fc40008000000 */
[----:B------:R-:W-:Y:S02]  /*8280*/  UIADD3 UR32, UR16, 0x6000, URZ ;  /* 0x0000600010207890 */ /* 0x000fe4000fffe03f */
[----:B------:R-:W-:Y:S02]  /*8290*/  UIADD3 UR33, UR16, 0x15000, URZ ;  /* 0x0001500010217890 */ /* 0x000fe4000fffe03f */
[----:B------:R-:W-:Y:S02]  /*82a0*/  UIADD3 UR24, UR16, 0x7000, URZ ;  /* 0x0000700010187890 */ /* 0x000fe4000fffe03f */
[----:B------:R-:W-:Y:S01]  /*82b0*/  UIADD3 UR16, UR16, 0x8000, URZ ;  /* 0x0000800010107890 */ /* 0x000fe2000fffe03f */
[----:B------:R-:W-:Y:S02]  /*82c0*/  UMOV UR27, UR35 ;  /* 0x00000023001b7c82 */ /* 0x000fe40008000000 */
[----:B------:R-:W-:Y:S01]  /*82d0*/  UMOV UR25, UR33 ;  /* 0x0000002100197c82 */ /* 0x000fe20008000000 */
[----:B------:R-:W-:Y:S01]  /*82e0*/  UMOV UR18, 0x40 ;  /* 0x0000004000127882 */ /* 0x000fe20000000000 */
[----:B------:R-:W-:Y:S01]  /*82f0*/  UMOV UR20, UR36 ;  /* 0x0000002400147c82 */ /* 0x000fe20008000000 */
[----:B------:R-:W-:Y:S01]  /*8300*/  UMOV UR21, UR37 ;  /* 0x0000002500157c82 */ /* 0x000fe20008000000 */
[----:B------:R-:W-:Y:S01]  /*8310*/  UMOV UR19, UR35 ;  /* 0x0000002300137c82 */ /* 0x000fe20008000000 */
[----:B------:R1:W-:Y:S01]  /*8320*/  UTMALDG.4D [UR32], [UR6], desc[UR8] ;  /* 0x00000820060075b4 */ /* 0x0003e20008019000 */
[----:B------:R-:W-:Y:S01]  /*8330*/  UMOV UR17, UR33 ;  /* 0x0000002100117c82 */ /* 0x000fe20008000000 */
[----:B------:R1:W-:Y:S01]  /*8340*/  UTMALDG.4D [UR24], [UR6], desc[UR8] ;  /* 0x00000818060075b4 */ /* 0x0003e20008019000 */
[----:B------:R1:W-:Y:S02]  /*8350*/  UTMALDG.4D [UR16], [UR6], desc[UR8] ;  /* 0x00000810060075b4 */ /* 0x0003e40008019000 */
[----:B-1----:R-:W-:Y:S01]  /*8360*/  NOP ;  /* 0x0000000000007918 */ /* 0x002fe20000000000 */
.L_x_77:
[----:B------:R-:W-:Y:S05]  /*8370*/  BSYNC B0 ;  /* 0x0000000000007941 */ /* 0x000fea0003800000 */
.L_x_76:
[----:B------:R-:W-:Y:S04]  /*8380*/  BSSY B0, `(.L_x_81) ;  /* 0x0000033000007945 */ /* 0x000fe80003800000 */
[----:B------:R-:W-:Y:S05]  /*8390*/  @!P3 BRA `(.L_x_82) ;  /* 0x0000000000c4b947 */ /* 0x000fea0003800000 */
[----:B------:R-:W1:Y:S01]  /*83a0*/  S2R R5, SR_CgaCtaId ;  /* 0x0000000000057919 */ /* 0x000e620000008800 */
[----:B------:R-:W-:-:S04]  /*83b0*/  MOV R4, 0x400 ;  /* 0x0000040000047802 */ /* 0x000fc80000000f00 */
[----:B-1----:R-:W-:Y:S01]  /*83c0*/  LEA R6, R5, R4, 0x18 ;  /* 0x0000000405067211 */ /* 0x002fe200078ec0ff */
[----:B------:R-:W-:-:S03]  /*83d0*/  IMAD.MOV.U32 R5, RZ, RZ, 0x1 ;  /* 0x00000001ff057424 */ /* 0x000fc600078e00ff */
[----:B------:R-:W-:Y:S02]  /*83e0*/  LEA R4, R3, R6, 0x3 ;  /* 0x0000000603047211 */ /* 0x000fe400078e18ff */
[----:B------:R-:W-:-:S04]  /*83f0*/  SHF.L.U32 R5, R5, 0x1f, RZ ;  /* 0x0000001f05057819 */ /* 0x000fc800000006ff */
[----:B------:R-:W1:Y:S02]  /*8400*/  SYNCS.PHASECHK.TRANS64.TRYWAIT P0, [R4+URZ+0x15060], R5 ;  /* 0x01506005040075a7 */ /* 0x000e64000800017f */
[----:B-1----:R-:W-:Y:S05]  /*8410*/  @!P0 BRA `(.L_x_83) ;  /* 0x0000001000688947 */ /* 0x002fea0003800000 */
.L_x_112:
        /* <DEDUP_REMOVED lines=8> */
.L_x_84:
[----:B------:R-:W-:-:S04]  /*84a0*/  LOP3.LUT P0, RZ, R0, 0x1f, RZ, 0xc0, !PT ;  /* 0x0000001f00ff7812 */ /* 0x000fc8000780c0ff */
[----:B------:R-:W-:-:S13]  /*84b0*/  PLOP3.LUT P0, PT, P0, P2, PT, 0x2a, 0x0 ;  /* 0x000000000000781c */ /* 0x000fda0000704572 */
[----:B------:R-:W-:Y:S05]  /*84c0*/  @P0 BRA `(.L_x_85) ;  /* 0x0000000000040947 */ /* 0x000fea0003800000 */
[----:B------:R-:W-:Y:S01]  /*84d0*/  BPT.TRAP 0x1 ;  /* 0x000000040000795c */ /* 0x000fe20000300000 */
.L_x_85:
[----:B------:R-:W-:Y:S01]  /*84e0*/  R2UR UR24, R3 ;  /* 0x00000000031872ca */ /* 0x000fe200000e0000 */
[----:B------:R-:W-:Y:S01]  /*84f0*/  ULDC.64 UR12, c[0x0][0x198] ;  /* 0x00006600000c7ab9 */ /* 0x000fe20000000a00 */
[----:B------:R-:W-:Y:S01]  /*8500*/  R2UR UR7, R6 ;  /* 0x00000000060772ca */ /* 0x000fe200000e0000 */
[----:B------:R-:W-:Y:S01]  /*8510*/  UIADD3 UR6, UP0, UR12, 0xf0, URZ ;  /* 0x000000f00c067890 */ /* 0x000fe2000ff1e03f */
[----:B------:R-:W-:Y:S01]  /*8520*/  R2UR UR27, R7 ;  /* 0x00000000071b72ca */ /* 0x000fe200000e0000 */
[----:B------:R-:W-:Y:S01]  /*8530*/  UMOV UR8, 0x0 ;  /* 0x0000000000087882 */ /* 0x000fe20000000000 */
[----:B------:R-:W-:Y:S01]  /*8540*/  R2UR UR25, R4 ;  /* 0x00000000041972ca */ /* 0x000fe200000e0000 */
[----:B------:R-:W-:Y:S01]  /*8550*/  UMOV UR9, 0x10000000 ;  /* 0x1000000000097882 */ /* 0x000fe20000000000 */
[----:B------:R-:W-:Y:S01]  /*8560*/  UMOV UR26, URZ ;  /* 0x0000003f001a7c82 */ /* 0x000fe20008000000 */
[----:B------:R-:W-:Y:S01]  /*8570*/  UMOV UR28, UR36 ;  /* 0x00000024001c7c82 */ /* 0x000fe20008000000 */
[----:B------:R-:W-:Y:S01]  /*8580*/  UMOV UR29, UR37 ;  /* 0x00000025001d7c82 */ /* 0x000fe20008000000 */
[----:B------:R-:W-:Y:S01]  /*8590*/  UMOV UR18, 0x20 ;  /* 0x0000002000127882 */ /* 0x000fe20000000000 */
[----:B------:R-:W-:Y:S01]  /*85a0*/  UMOV UR20, UR36 ;  /* 0x0000002400147c82 */ /* 0x000fe20008000000 */
[----:B------:R-:W-:Y:S01]  /*85b0*/  UMOV UR21, UR37 ;  /* 0x0000002500157c82 */ /* 0x000fe20008000000 */
[----:B------:R-:W-:Y:S01]  /*85c0*/  UMOV UR34, 0x40 ;  /* 0x0000004000227882 */ /* 0x000fe20000000000 */
[----:B------:R-:W-:-:S02]  /*85d0*/  UIMAD UR24, UR24, 0x3000, UR7 ;  /* 0x00003000181878a4 */ /* 0x000fc4000f8e0207 */
[----:B------:R-:W-:Y:S02]  /*85e0*/  UIADD3 UR27, UR11, UR27, URZ ;  /* 0x0000001b0b1b7290 */ /* 0x000fe4000fffe03f */
[----:B------:R-:W-:Y:S02]  /*85f0*/  UIADD3 UR25, UR25, 0x15050, URZ ;  /* 0x0001505019197890 */ /* 0x000fe4000fffe03f */
[----:B------:R-:W-:Y:S02]  /*8600*/  UIADD3.X UR7, URZ, UR13, URZ, UP0, !UPT ;  /* 0x0000000d3f077290 */ /* 0x000fe400087fe43f */
[----:B------:R-:W-:Y:S02]  /*8610*/  UIADD3 UR16, UR24, 0x1000, URZ ;  /* 0x0000100018107890 */ /* 0x000fe4000fffe03f */
[----:B------:R-:W-:Y:S01]  /*8620*/  UIADD3 UR32, UR24, 0x2000, URZ ;  /* 0x0000200018207890 */ /* 0x000fe2000fffe03f */
[----:B------:R-:W-:Y:S01]  /*8630*/  UMOV UR17, UR25 ;  /* 0x0000001900117c82 */ /* 0x000fe20008000000 */
[----:B------:R-:W-:Y:S01]  /*8640*/  UMOV UR19, UR27 ;  /* 0x0000001b00137c82 */ /* 0x000fe20008000000 */
[----:B------:R-:W-:-:S02]  /*8650*/  UMOV UR33, UR25 ;  /* 0x0000001900217c82 */ /* 0x000fc40008000000 */
[----:B------:R1:W-:Y:S01]  /*8660*/  UTMALDG.4D [UR24], [UR6], desc[UR8] ;  /* 0x00000818060075b4 */ /* 0x0003e20008019000 */
[----:B------:R-:W-:Y:S01]  /*8670*/  UMOV UR35, UR27 ;  /* 0x0000001b00237c82 */ /* 0x000fe20008000000 */
[----:B------:R1:W-:Y:S02]  /*8680*/  UTMALDG.4D [UR16], [UR6], desc[UR8] ;  /* 0x00000810060075b4 */ /* 0x0003e40008019000 */
[----:B------:R1:W-:Y:S02]  /*8690*/  UTMALDG.4D [UR32], [UR6], desc[UR8] ;  /* 0x00000820060075b4 */ /* 0x0003e40008019000 */
[----:B-1----:R-:W-:Y:S01]  /*86a0*/  NOP ;  /* 0x0000000000007918 */ /* 0x002fe20000000000 */
.L_x_82:
[----:B------:R-:W-:Y:S05]  /*86b0*/  BSYNC B0 ;  /* 0x0000000000007941 */ /* 0x000fea0003800000 */
.L_x_81:
[----:B------:R-:W-:Y:S01]  /*86c0*/  BSSY B0, `(.L_x_86) ;  /* 0x0000035000007945 */ /* 0x000fe20003800000 */
[----:B------:R-:W-:-:S03]  /*86d0*/  IMAD.MOV.U32 R8, RZ, RZ, RZ ;  /* 0x000000ffff087224 */ /* 0x000fc600078e00ff */
[----:B------:R-:W-:Y:S05]  /*86e0*/  @!P4 BRA `(.L_x_87) ;  /* 0x0000000000c8c947 */ /* 0x000fea0003800000 */
[----:B------:R-:W1:Y:S01]  /*86f0*/  S2R R4, SR_CgaCtaId ;  /* 0x0000000000047919 */ /* 0x000e620000008800 */
[----:B------:R-:W-:-:S04]  /*8700*/  MOV R3, 0x400 ;  /* 0x0000040000037802 */ /* 0x000fc80000000f00 */
[----:B-1----:R-:W-:Y:S02]  /*8710*/  LEA R5, R4, R3, 0x18 ;  /* 0x0000000304057211 */ /* 0x002fe400078ec0ff */
[----:B------:R-:W-:Y:S02]  /*8720*/  MOV R4, 0x1 ;  /* 0x0000000100047802 */ /* 0x000fe40000000f00 */
[----:B------:R-:W-:Y:S02]  /*8730*/  LEA R3, R2, R5, 0x3 ;  /* 0x0000000502037211 */ /* 0x000fe400078e18ff */
[----:B------:R-:W-:-:S04]  /*8740*/  SHF.L.U32 R4, R4, 0x1f, RZ ;  /* 0x0000001f04047819 */ /* 0x000fc800000006ff */
[----:B------:R-:W1:Y:S02]  /*8750*/  SYNCS.PHASECHK.TRANS64.TRYWAIT P0, [R3+URZ+0x15028], R4 ;  /* 0x01502804030075a7 */ /* 0x000e64000800017f */
[----:B-1----:R-:W-:Y:S05]  /*8760*/  @!P0 BRA `(.L_x_88) ;  /* 0x0000000c00a88947 */ /* 0x002fea0003800000 */
.L_x_113:
        /* <DEDUP_REMOVED lines=8> */
.L_x_89:
[----:B------:R-:W-:-:S04]  /*87f0*/  LOP3.LUT P0, RZ, R0, 0x1f, RZ, 0xc0, !PT ;  /* 0x0000001f00ff7812 */ /* 0x000fc8000780c0ff */
[----:B------:R-:W-:-:S13]  /*8800*/  PLOP3.LUT P0, PT, P0, P2, PT, 0x2a, 0x0 ;  /* 0x000000000000781c */ /* 0x000fda0000704572 */
[----:B------:R-:W-:Y:S05]  /*8810*/  @P0 BRA `(.L_x_90) ;  /* 0x0000000000040947 */ /* 0x000fea0003800000 */
[----:B------:R-:W-:Y:S01]  /*8820*/  BPT.TRAP 0x1 ;  /* 0x000000040000795c */ /* 0x000fe20000300000 */
.L_x_90:
[C---:B------:R-:W-:Y:S01]  /*8830*/  IMAD R5, R2.reuse, 0x3000, R5 ;  /* 0x0000300002057824 */ /* 0x040fe200078e0205 */
[----:B------:R-:W-:Y:S01]  /*8840*/  R2UR UR25, R3 ;  /* 0x00000000031972ca */ /* 0x000fe200000e0000 */
[----:B------:R-:W-:Y:S01]  /*8850*/  ULDC.64 UR6, c[0x0][0x198] ;  /* 0x0000660000067ab9 */ /* 0x000fe20000000a00 */
[----:B------:R-:W-:Y:S01]  /*8860*/  UMOV UR27, URZ ;  /* 0x0000003f001b7c82 */ /* 0x000fe20008000000 */
[----:B------:R-:W-:Y:S01]  /*8870*/  UIADD3 UR6, UP0, UR6, 0x2f0, URZ ;  /* 0x000002f006067890 */ /* 0x000fe2000ff1e03f */
[----:B------:R-:W-:Y:S01]  /*8880*/  R2UR UR32, R5 ;  /* 0x00000000052072ca */ /* 0x000fe200000e0000 */
[----:B------:R-:W-:Y:S01]  /*8890*/  UMOV UR8, 0x0 ;  /* 0x0000000000087882 */ /* 0x000fe20000000000 */
[----:B------:R-:W-:Y:S01]  /*88a0*/  UMOV UR9, 0x10000000 ;  /* 0x1000000000097882 */ /* 0x000fe20000000000 */
[----:B------:R-:W-:Y:S01]  /*88b0*/  UIADD3.X UR7, URZ, UR7, URZ, UP0, !UPT ;  /* 0x000000073f077290 */ /* 0x000fe200087fe43f */
[----:B------:R-:W-:Y:S01]  /*88c0*/  MOV R8, 0x1 ;  /* 0x0000000100087802 */ /* 0x000fe20000000f00 */
[----:B------:R-:W-:Y:S01]  /*88d0*/  UMOV UR26, URZ ;  /* 0x0000003f001a7c82 */ /* 0x000fe20008000000 */
[----:B------:R-:W-:Y:S01]  /*88e0*/  UMOV UR28, UR36 ;  /* 0x00000024001c7c82 */ /* 0x000fe20008000000 */
[----:B------:R-:W-:Y:S01]  /*88f0*/  UMOV UR29, UR37 ;  /* 0x00000025001d7c82 */ /* 0x000fe20008000000 */
[----:B------:R-:W-:Y:S01]  /*8900*/  UMOV UR18, 0x20 ;  /* 0x0000002000127882 */ /* 0x000fe20000000000 */
[----:B------:R-:W-:Y:S01]  /*8910*/  UIADD3 UR25, UR25, 0x15000, URZ ;  /* 0x0001500019197890 */ /* 0x000fe2000fffe03f */
[----:B------:R-:W-:Y:S01]  /*8920*/  IADD3 R2, R2, 0x1, RZ ;  /* 0x0000000102027810 */ /* 0x000fe20007ffe0ff */
[----:B------:R-:W-:Y:S01]  /*8930*/  UMOV UR20, UR36 ;  /* 0x0000002400147c82 */ /* 0x000fe20008000000 */
[----:B------:R-:W-:Y:S01]  /*8940*/  UMOV UR21, UR37 ;  /* 0x0000002500157c82 */ /* 0x000fe20008000000 */
[----:B------:R-:W-:-:S02]  /*8950*/  UIADD3 UR24, UR32, 0x6000, URZ ;  /* 0x0000600020187890 */ /* 0x000fc4000fffe03f */
[----:B------:R-:W-:Y:S02]  /*8960*/  UIADD3 UR16, UR32, 0x7000, URZ ;  /* 0x0000700020107890 */ /* 0x000fe4000fffe03f */
[----:B------:R-:W-:Y:S01]  /*8970*/  UIADD3 UR32, UR32, 0x8000, URZ ;  /* 0x0000800020207890 */ /* 0x000fe2000fffe03f */
[----:B------:R-:W-:Y:S01]  /*8980*/  UMOV UR19, UR27 ;  /* 0x0000001b00137c82 */ /* 0x000fe20008000000 */
[----:B------:R-:W-:Y:S01]  /*8990*/  UMOV UR17, UR25 ;  /* 0x0000001900117c82 */ /* 0x000fe20008000000 */
[----:B------:R-:W-:Y:S01]  /*89a0*/  UMOV UR34, 0x40 ;  /* 0x0000004000227882 */ /* 0x000fe20000000000 */
[----:B------:R-:W-:Y:S01]  /*89b0*/  UMOV UR35, UR27 ;  /* 0x0000001b00237c82 */ /* 0x000fe20008000000 */
[----:B------:R1:W-:Y:S01]  /*89c0*/  UTMALDG.4D [UR24], [UR6], desc[UR8] ;  /* 0x00000818060075b4 */ /* 0x0003e20008019000 */
[----:B------:R-:W-:Y:S01]  /*89d0*/  UMOV UR33, UR25 ;  /* 0x0000001900217c82 */ /* 0x000fe20008000000 */
[----:B------:R1:W-:Y:S02]  /*89e0*/  UTMALDG.4D [UR16], [UR6], desc[UR8] ;  /* 0x00000810060075b4 */ /* 0x0003e40008019000 */
[----:B------:R1:W-:Y:S02]  /*89f0*/  UTMALDG.4D [UR32], [UR6], desc[UR8] ;  /* 0x00000820060075b4 */ /* 0x0003e40008019000 */
[----:B-1----:R-:W-:Y:S01]  /*8a00*/  NOP ;  /* 0x0000000000007918 */ /* 0x002fe20000000000 */
.L_x_87:
[----:B------:R-:W-:Y:S05]  /*8a10*/  BSYNC B0 ;  /* 0x0000000000007941 */ /* 0x000fea0003800000 */
.L_x_86:
[----:B------:R-:W-:-:S05]  /*8a20*/  IMAD.U32 R3, RZ, RZ, UR4 ;  /* 0x00000004ff037e24 */ /* 0x000fca000f8e00ff */
[----:B------:R-:W-:-:S13]  /*8a30*/  ISETP.GE.AND P0, PT, R3, 0x2, PT ;  /* 0x000000020300780c */ /* 0x000fda0003f06270 */
[----:B------:R-:W-:Y:S05]  /*8a40*/  @!P0 EXIT ;  /* 0x000000000000894d */ /* 0x000fea0003800000 */
[----:B------:R-:W-:Y:S01]  /*8a50*/  USHF.L.U32 UR6, UR4, 0x1, URZ ;  /* 0x0000000104067899 */ /* 0x000fe2000800063f */
[----:B------:R-:W-:Y:S01]  /*8a60*/  LOP3.LUT P0, RZ, R0, 0x1f, RZ, 0xc0, !PT ;  /* 0x0000001f00ff7812 */ /* 0x000fe2000780c0ff */
[----:B------:R-:W-:Y:S01]  /*8a70*/  BSSY B0, `(.L_x_91) ;  /* 0x0000073000007945 */ /* 0x000fe20003800000 */
[----:B------:R-:W-:Y:S02]  /*8a80*/  MOV R3, UR5 ;  /* 0x0000000500037c02 */ /* 0x000fe40008000f00 */
[----:B------:R-:W-:Y:S01]  /*8a90*/  PLOP3.LUT P0, PT, P0, P2, PT, 0x2a, 0x0 ;  /* 0x000000000000781c */ /* 0x000fe20000704572 */
[----:B------:R-:W-:Y:S01]  /*8aa0*/  IMAD.U32 R9, RZ, RZ, UR6 ;  /* 0x00000006ff097e24 */ /* 0x000fe2000f8e00ff */
[----:B------:R-:W-:Y:S02]  /*8ab0*/  LOP3.LUT R3, R3, 0x2, RZ, 0xfc, !PT ;  /* 0x0000000203037812 */ /* 0x000fe400078efcff */
[----:B------:R-:W-:-:S09]  /*8ac0*/  MOV R0, 0x1 ;  /* 0x0000000100007802 */ /* 0x000fd20000000f00 */
.L_x_102:
[----:B------:R-:W-:Y:S04]  /*8ad0*/  BSSY B1, `(.L_x_92) ;  /* 0x0000033000017945 */ /* 0x000fe80003800000 */
[----:B------:R-:W-:Y:S05]  /*8ae0*/  @!P3 BRA `(.L_x_93) ;  /* 0x0000000000c4b947 */ /* 0x000fea0003800000 */
[----:B------:R-:W1:Y:S01]  /*8af0*/  S2R R5, SR_CgaCtaId ;  /* 0x0000000000057919 */ /* 0x000e620000008800 */
[----:B------:R-:W-:-:S04]  /*8b00*/  MOV R4, 0x400 ;  /* 0x0000040000047802 */ /* 0x000fc80000000f00 */
[----:B-1----:R-:W-:Y:S02]  /*8b10*/  LEA R5, R5, R4, 0x18 ;  /* 0x0000000405057211 */ /* 0x002fe400078ec0ff */
[----:B------:R-:W-:Y:S02]  /*8b20*/  SHF.L.U32 R4, R0, 0x1f, RZ ;  /* 0x0000001f00047819 */ /* 0x000fe400000006ff */
[----:B------:R-:W-:-:S04]  /*8b30*/  LEA R7, R2, R5, 0x3 ;  /* 0x0000000502077211 */ /* 0x000fc800078e18ff */
[----:B------:R-:W1:Y:S02]  /*8b40*/  SYNCS.PHASECHK.TRANS64.TRYWAIT P4, [R7+URZ+0x15028], R4 ;  /* 0x01502804070075a7 */ /* 0x000e64000808017f */
[----:B-1----:R-:W-:Y:S05]  /*8b50*/  @!P4 BRA `(.L_x_94) ;  /* 0x0000000800c0c947 */ /* 0x002fea0003800000 */
.L_x_114:
[----:B-1----:R-:W-:-:S04]  /*8b60*/  @P2 MOV R4, 0x3000 ;  /* 0x0000300000042802 */ /* 0x002fc80000000f00 */
[----:B------:R1:W-:Y:S02]  /*8b70*/  @P2 SYNCS.ARRIVE.TRANS64 RZ, [R7+URZ+0x15000], R4 ;  /* 0x0150000407ff29a7 */ /* 0x0003e4000800003f */
[----:B-1----:R-:W-:-:S04]  /*8b80*/  PRMT R4, R3, 0x9910, RZ ;  /* 0x0000991003047816 */ /* 0x002fc800000000ff */
[----:B------:R-:W-:-:S13]  /*8b90*/  ISETP.NE.AND P4, PT, R4, 0x2, PT ;  /* 0x000000020400780c */ /* 0x000fda0003f85270 */
[----:B------:R-:W-:Y:S05]  /*8ba0*/  @P4 BRA `(.L_x_95) ;  /* 0x0000000000044947 */ /* 0x000fea0003800000 */
[----:B------:R-:W-:Y:S01]  /*8bb0*/  BPT.TRAP 0x1 ;  /* 0x000000040000795c */ /* 0x000fe20000300000 */
.L_x_95:
[----:B------:R-:W-:Y:S05]  /*8bc0*/  @P0 BRA `(.L_x_96) ;  /* 0x0000000000040947 */ /* 0x000fea0003800000 */
[----:B------:R-:W-:Y:S01]  /*8bd0*/  BPT.TRAP 0x1 ;  /* 0x000000040000795c */ /* 0x000fe20000300000 */
.L_x_96:
[----:B------:R-:W-:Y:S01]  /*8be0*/  IMAD R5, R2, 0x3000, R5 ;  /* 0x0000300002057824 */ /* 0x000fe200078e0205 */
[----:B------:R-:W-:Y:S01]  /*8bf0*/  R2UR UR33, R7 ;  /* 0x00000000072172ca */ /* 0x000fe200000e0000 */
[----:B------:R-:W-:Y:S01]  /*8c00*/  ULDC.64 UR6, c[0x0][0x198] ;  /* 0x0000660000067ab9 */ /* 0x000fe20000000a00 */
[----:B------:R-:W-:Y:S01]  /*8c10*/  R2UR UR35, R8 ;  /* 0x00000000082372ca */ /* 0x000fe200000e0000 */
[----:B------:R-:W-:Y:S01]  /*8c20*/  UIADD3 UR6, UP0, UR6, 0x1f0, URZ ;  /* 0x000001f006067890 */ /* 0x000fe2000ff1e03f */
[----:B------:R-:W-:Y:S01]  /*8c30*/  R2UR UR16, R5 ;  /* 0x00000000051072ca */ /* 0x000fe200000e0000 */
[----:B------:R-:W-:Y:S01]  /*8c40*/  UMOV UR8, 0x0 ;  /* 0x0000000000087882 */ /* 0x000fe20000000000 */
[----:B------:R-:W-:Y:S01]  /*8c50*/  UMOV UR9, 0x10000000 ;  /* 0x1000000000097882 */ /* 0x000fe20000000000 */
[----:B------:R-:W-:Y:S01]  /*8c60*/  UIADD3.X UR7, URZ, UR7, URZ, UP0, !UPT ;  /* 0x000000073f077290 */ /* 0x000fe200087fe43f */
[----:B------:R-:W-:Y:S01]  /*8c70*/  VIADD R2, R2, 0x1 ;  /* 0x0000000102027836 */ /* 0x000fe20000000000 */
[----:B------:R-:W-:Y:S01]  /*8c80*/  UMOV UR34, URZ ;  /* 0x0000003f00227c82 */ /* 0x000fe20008000000 */
[----:B------:R-:W-:Y:S01]  /*8c90*/  UMOV UR26, 0x20 ;  /* 0x00000020001a7882 */ /* 0x000fe20000000000 */
[----:B------:R-:W-:Y:S01]  /*8ca0*/  UMOV UR28, UR36 ;  /* 0x00000024001c7c82 */ /* 0x000fe20008000000 */
[----:B------:R-:W-:Y:S01]  /*8cb0*/  UMOV UR29, UR37 ;  /* 0x00000025001d7c82 */ /* 0x000fe20008000000 */
[----:B------:R-:W-:Y:S01]  /*8cc0*/  UIADD3 UR33, UR33, 0x15000, URZ ;  /* 0x0001500021217890 */ /* 0x000fe2000fffe03f */
[----:B------:R-:W-:Y:S01]  /*8cd0*/  ISETP.NE.AND P4, PT, R2, 0x5, PT ;  /* 0x000000050200780c */ /* 0x000fe20003f85270 */
[----:B------:R-:W-:-:S02]  /*8ce0*/  USHF.L.U32 UR35, UR35, 0x6, URZ ;  /* 0x0000000623237899 */ /* 0x000fc4000800063f */
[----:B------:R-:W-:Y:S01]  /*8cf0*/  UIADD3 UR32, UR16, 0x6000, URZ ;  /* 0x0000600010207890 */ /* 0x000fe2000fffe03f */
[----:B------:R-:W-:Y:S01]  /*8d00*/  SEL R5, RZ, 0x1, P4 ;  /* 0x00000001ff057807 */ /* 0x000fe20002000000 */
[----:B------:R-:W-:Y:S01]  /*8d10*/  UIADD3 UR24, UR16, 0x7000, URZ ;  /* 0x0000700010187890 */ /* 0x000fe2000fffe03f */
[----:B------:R-:W-:Y:S01]  /*8d20*/  SEL R2, R2, RZ, P4 ;  /* 0x000000ff02027207 */ /* 0x000fe20002000000 */
[----:B------:R-:W-:Y:S01]  /*8d30*/  UIADD3 UR16, UR16, 0x8000, URZ ;  /* 0x0000800010107890 */ /* 0x000fe2000fffe03f */
[----:B------:R-:W-:Y:S01]  /*8d40*/  LOP3.LUT R0, R0, R5, RZ, 0x3c, !PT ;  /* 0x0000000500007212 */ /* 0x000fe200078e3cff */
[----:B------:R-:W-:Y:S01]  /*8d50*/  UMOV UR25, UR33 ;  /* 0x0000002100197c82 */ /* 0x000fe20008000000 */
[----:B------:R-:W-:Y:S01]  /*8d60*/  UMOV UR27, UR35 ;  /* 0x00000023001b7c82 */ /* 0x000fe20008000000 */
[----:B------:R-:W-:Y:S01]  /*8d70*/  UMOV UR18, 0x40 ;  /* 0x0000004000127882 */ /* 0x000fe20000000000 */
[----:B------:R-:W-:Y:S01]  /*8d80*/  UMOV UR20, UR36 ;  /* 0x0000002400147c82 */ /* 0x000fe20008000000 */
[----:B------:R-:W-:Y:S01]  /*8d90*/  UMOV UR21, UR37 ;  /* 0x0000002500157c82 */ /* 0x000fe20008000000 */
[----:B------:R-:W-:Y:S01]  /*8da0*/  UMOV UR17, UR33 ;  /* 0x0000002100117c82 */ /* 0x000fe20008000000 */
[----:B------:R-:W-:Y:S01]  /*8db0*/  UMOV UR19, UR35 ;  /* 0x0000002300137c82 */ /* 0x000fe20008000000 */
[----:B------:R1:W-:Y:S01]  /*8dc0*/  UTMALDG.4D [UR32], [UR6], desc[UR8] ;  /* 0x00000820060075b4 */ /* 0x0003e20008019000 */
[----:B------:R1:W-:Y:S01]  /*8dd0*/  UTMALDG.4D [UR24], [UR6], desc[UR8] ;  /* 0x00000818060075b4 */ /* 0x0003e20008019000 */
[----:B------:R1:W-:Y:S02]  /*8de0*/  UTMALDG.4D [UR16], [UR6], desc[UR8] ;  /* 0x00000810060075b4 */ /* 0x0003e40008019000 */
[----:B-1----:R-:W-:Y:S01]  /*8df0*/  NOP ;  /* 0x0000000000007918 */ /* 0x002fe20000000000 */
.L_x_93:
[----:B------:R-:W-:Y:S05]  /*8e00*/  BSYNC B1 ;  /* 0x0000000000017941 */ /* 0x000fea0003800000 */
.L_x_92:
[----:B------:R-:W-:Y:S01]  /*8e10*/  ISETP.LT.OR P4, PT, R9, 0x4, !P3 ;  /* 0x000000040900780c */ /* 0x000fe20005f81670 */
[----:B------:R-:W-:-:S12]  /*8e20*/  BSSY B1, `(.L_x_97) ;  /* 0x0000034000017945 */ /* 0x000fd80003800000 */
[----:B------:R-:W-:Y:S05]  /*8e30*/  @P4 BRA `(.L_x_98) ;  /* 0x0000000000c84947 */ /* 0x000fea0003800000 */
[----:B------:R-:W1:Y:S01]  /*8e40*/  S2R R5, SR_CgaCtaId ;  /* 0x0000000000057919 */ /* 0x000e620000008800 */
[----:B------:R-:W-:Y:S02]  /*8e50*/  MOV R4, 0x400 ;  /* 0x0000040000047802 */ /* 0x000fe40000000f00 */
[----:B------:R-:W-:Y:S02]  /*8e60*/  SHF.L.U32 R7, R0, 0x1f, RZ ;  /* 0x0000001f00077819 */ /* 0x000fe400000006ff */
[----:B-1----:R-:W-:-:S04]  /*8e70*/  LEA R5, R5, R4, 0x18 ;  /* 0x0000000405057211 */ /* 0x002fc800078ec0ff */
[----:B------:R-:W-:-:S04]  /*8e80*/  LEA R4, R2, R5, 0x3 ;  /* 0x0000000502047211 */ /* 0x000fc800078e18ff */
[----:B------:R-:W1:Y:S02]  /*8e90*/  SYNCS.PHASECHK.TRANS64.TRYWAIT P4, [R4+URZ+0x15028], R7 ;  /* 0x01502807040075a7 */ /* 0x000e64000808017f */
[----:B-1----:R-:W-:Y:S05]  /*8ea0*/  @!P4 BRA `(.L_x_99) ;  /* 0x000000080000c947 */ /* 0x002fea0003800000 */
.L_x_115:
[----:B------:R-:W-:Y:S02]  /*8eb0*/  PRMT R6, R3, 0x9910, RZ ;  /* 0x0000991003067816 */ /* 0x000fe400000000ff */
[----:B-1----:R-:W-:Y:S02]  /*8ec0*/  @P1 MOV R7, 0x3000 ;  /* 0x0000300000071802 */ /* 0x002fe40000000f00 */
[----:B------:R-:W-:Y:S02]  /*8ed0*/  ISETP.NE.AND P4, PT, R6, 0x2, PT ;  /* 0x000000020600780c */ /* 0x000fe40003f85270 */
[----:B------:R1:W-:Y:S11]  /*8ee0*/  @P1 SYNCS.ARRIVE.TRANS64 RZ, [R4+URZ+0x15000], R7 ;  /* 0x0150000704ff19a7 */ /* 0x0003f6000800003f */
[----:B-1----:R-:W-:Y:S05]  /*8ef0*/  @P4 BRA `(.L_x_100) ;  /* 0x0000000000044947 */ /* 0x002fea0003800000 */
[----:B------:R-:W-:Y:S01]  /*8f00*/  BPT.TRAP 0x1 ;  /* 0x000000040000795c */ /* 0x000fe20000300000 */
.L_x_100:
[----:B------:R-:W-:Y:S05]  /*8f10*/  @P0 BRA `(.L_x_101) ;  /* 0x0000000000040947 */ /* 0x000fea0003800000 */
[----:B------:R-:W-:Y:S01]  /*8f20*/  BPT.TRAP 0x1 ;  /* 0x000000040000795c */ /* 0x000fe20000300000 */
.L_x_101:
        /* <DEDUP_REMOVED lines=16> */
[----:B------:R-:W-:Y:S01]  /*9030*/  USHF.L.U32 UR35, UR35, 0x6, URZ ;  /* 0x0000000623237899 */ /* 0x000fe2000800063f */
[----:B------:R-:W-:Y:S01]  /*9040*/  IADD3 R8, R8, 0x1, RZ ;  /* 0x0000000108087810 */ /* 0x000fe20007ffe0ff */
        /* <DEDUP_REMOVED lines=17> */
.L_x_98:
[----:B------:R-:W-:Y:S05]  /*9160*/  BSYNC B1 ;  /* 0x0000000000017941 */ /* 0x000fea0003800000 */
.L_x_97:
[C---:B------:R-:W-:Y:S02]  /*9170*/  ISETP.GT.AND P4, PT, R9.reuse, 0x4, PT ;  /* 0x000000040900780c */ /* 0x040fe40003f84270 */
[----:B------:R-:W-:-:S11]  /*9180*/  IADD3 R9, R9, -0x2, RZ ;  /* 0xfffffffe09097810 */ /* 0x000fd60007ffe0ff */
[----:B------:R-:W-:Y:S05]  /*9190*/  @P4 BRA `(.L_x_102) ;  /* 0xfffffff8004c4947 */ /* 0x000fea000383ffff */
[----:B------:R-:W-:Y:S05]  /*91a0*/  BSYNC B0 ;  /* 0x0000000000007941 */ /* 0x000fea0003800000 */
.L_x_91:
[----:B------:R-:W-:Y:S05]  /*91b0*/  EXIT ;  /* 0x000000000000794d */ /* 0x000fea0003800000 */
.L_x_15:
[----:B-1----:R-:W-:-:S04]  /*91c0*/  IMAD.U32 R7, RZ, RZ, UR8 ;  /* 0x00000008ff077e24 */ /* 0x002fc8000f8e00ff */
[----:B------:R1:W2:Y:S03]  /*91d0*/  SYNCS.PHASECHK.TRANS64.TRYWAIT P1, [R7+URZ+0x15050], R6 ;  /* 0x01505006070075a7 */ /* 0x0002a6000802017f */
[----:B--2---:R-:W-:Y:S05]  /*91e0*/  @!P1 NANOSLEEP.SYNCS 0x989680 ;  /* 0x009896800000995d */ /* 0x004fea0003900000 */
[----:B------:R-:W2:Y:S02]  /*91f0*/  @!P1 SYNCS.PHASECHK.TRANS64 P1, [R7+URZ+0x15050], R6 ;  /* 0x01505006070095a7 */ /* 0x000ea4000802007f */
[----:B--2---:R-:W-:Y:S05]  /*9200*/  @!P1 BRA `(.L_x_15) ;  /* 0xfffffffc00ec9947 */ /* 0x004fea000383ffff */
[----:B------:R-:W-:Y:S05]  /*9210*/  BRA `(.L_x_103) ;  /* 0xffffff7c00347947 */ /* 0x000fea000383ffff */
.L_x_17:
[----:B--2---:R-:W-:-:S04]  /*9220*/  MOV R2, UR38 ;  /* 0x0000002600027c02 */ /* 0x004fc80008000f00 */
[----:B------:R2:W3:Y:S03]  /*9230*/  SYNCS.PHASECHK.TRANS64.TRYWAIT P1, [R2+URZ+0x15000], R9 ;  /* 0x01500009020075a7 */ /* 0x0004e6000802017f */
[----:B---3--:R-:W-:Y:S05]  /*9240*/  @!P1 NANOSLEEP.SYNCS 0x989680 ;  /* 0x009896800000995d */ /* 0x008fea0003900000 */
[----:B------:R-:W3:Y:S02]  /*9250*/  @!P1 SYNCS.PHASECHK.TRANS64 P1, [R2+URZ+0x15000], R9 ;  /* 0x01500009020095a7 */ /* 0x000ee4000802007f */
[----:B---3--:R-:W-:Y:S05]  /*9260*/  @!P1 BRA `(.L_x_17) ;  /* 0xfffffffc00ec9947 */ /* 0x008fea000383ffff */
[----:B------:R-:W-:Y:S05]  /*9270*/  BRA `(.L_x_104) ;  /* 0xffffff7c00407947 */ /* 0x000fea000383ffff */
.L_x_18:
[----:B-1----:R-:W-:-:S04]  /*9280*/  MOV R7, UR32 ;  /* 0x0000002000077c02 */ /* 0x002fc80008000f00 */
[----:B------:R1:W2:Y:S03]  /*9290*/  SYNCS.PHASECHK.TRANS64.TRYWAIT P1, [R7+URZ+-0x8], R2 ;  /* 0xfffff802070075a7 */ /* 0x0002a6000802017f */
[----:B--2---:R-:W-:Y:S05]  /*92a0*/  @!P1 NANOSLEEP.SYNCS 0x989680 ;  /* 0x009896800000995d */ /* 0x004fea0003900000 */
[----:B------:R-:W2:Y:S02]  /*92b0*/  @!P1 SYNCS.PHASECHK.TRANS64 P1, [R7+URZ+-0x8], R2 ;  /* 0xfffff802070095a7 */ /* 0x000ea4000802007f */
[----:B--2---:R-:W-:Y:S05]  /*92c0*/  @!P1 BRA `(.L_x_18) ;  /* 0xfffffffc00ec9947 */ /* 0x004fea000383ffff */
[----:B------:R-:W-:Y:S05]  /*92d0*/  BRA `(.L_x_105) ;  /* 0xffffff7c003c7947 */ /* 0x000fea000383ffff */
.L_x_20:
[----:B-1----:R-:W-:-:S04]  /*92e0*/  IMAD.U32 R10, RZ, RZ, UR38 ;  /* 0x00000026ff0a7e24 */ /* 0x002fc8000f8e00ff */
[----:B------:R1:W2:Y:S03]  /*92f0*/  SYNCS.PHASECHK.TRANS64.TRYWAIT P1, [R10+URZ+0x15008], R9 ;  /* 0x015008090a0075a7 */ /* 0x0002a6000802017f */
[----:B--2---:R-:W-:Y:S05]  /*9300*/  @!P1 NANOSLEEP.SYNCS 0x989680 ;  /* 0x009896800000995d */ /* 0x004fea0003900000 */
[----:B------:R-:W2:Y:S02]  /*9310*/  @!P1 SYNCS.PHASECHK.TRANS64 P1, [R10+URZ+0x15008], R9 ;  /* 0x015008090a0095a7 */ /* 0x000ea4000802007f */
[----:B--2---:R-:W-:Y:S05]  /*9320*/  @!P1 BRA `(.L_x_20) ;  /* 0xfffffffc00ec9947 */ /* 0x004fea000383ffff */
[----:B------:R-:W-:Y:S05]  /*9330*/  BRA `(.L_x_106) ;  /* 0xffffff9400087947 */ /* 0x000fea000383ffff */
.L_x_25:
[----:B-1----:R-:W-:-:S04]  /*9340*/  MOV R4, UR10 ;  /* 0x0000000a00047c02 */ /* 0x002fc80008000f00 */
[----:B------:R1:W2:Y:S03]  /*9350*/  SYNCS.PHASECHK.TRANS64.TRYWAIT P2, [R4+URZ+0x15000], R3 ;  /* 0x01500003040075a7 */ /* 0x0002a6000804017f */
[----:B--2---:R-:W-:Y:S05]  /*9360*/  @!P2 NANOSLEEP.SYNCS 0x989680 ;  /* 0x009896800000a95d */ /* 0x004fea0003900000 */
[----:B------:R-:W2:Y:S02]  /*9370*/  @!P2 SYNCS.PHASECHK.TRANS64 P2, [R4+URZ+0x15000], R3 ;  /* 0x015000030400a5a7 */ /* 0x000ea4000804007f */
[----:B--2---:R-:W-:Y:S05]  /*9380*/  @!P2 BRA `(.L_x_25) ;  /* 0xfffffffc00eca947 */ /* 0x004fea000383ffff */
[----:B------:R-:W-:Y:S05]  /*9390*/  BRA `(.L_x_107) ;  /* 0xffffff9400c07947 */ /* 0x000fea000383ffff */
.L_x_29:
[----:B-1----:R-:W-:-:S04]  /*93a0*/  MOV R11, UR7 ;  /* 0x00000007000b7c02 */ /* 0x002fc80008000f00 */
[----:B------:R1:W2:Y:S03]  /*93b0*/  SYNCS.PHASECHK.TRANS64.TRYWAIT P2, [R11+URZ+0x15000], R12 ;  /* 0x0150000c0b0075a7 */ /* 0x0002a6000804017f */
[----:B--2---:R-:W-:Y:S05]  /*93c0*/  @!P2 NANOSLEEP.SYNCS 0x989680 ;  /* 0x009896800000a95d */ /* 0x004fea0003900000 */
[----:B------:R-:W2:Y:S02]  /*93d0*/  @!P2 SYNCS.PHASECHK.TRANS64 P2, [R11+URZ+0x15000], R12 ;  /* 0x0150000c0b00a5a7 */ /* 0x000ea4000804007f */
[----:B--2---:R-:W-:Y:S05]  /*93e0*/  @!P2 BRA `(.L_x_29) ;  /* 0xfffffffc00eca947 */ /* 0x004fea000383ffff */
[----:B------:R-:W-:Y:S05]  /*93f0*/  BRA `(.L_x_28) ;  /* 0xffffffac00407947 */ /* 0x000fea000383ffff */
.L_x_37:
[----:B-1----:R-:W-:-:S04]  /*9400*/  IMAD.U32 R4, RZ, RZ, UR10 ;  /* 0x0000000aff047e24 */ /* 0x002fc8000f8e00ff */
[----:B------:R1:W2:Y:S03]  /*9410*/  SYNCS.PHASECHK.TRANS64.TRYWAIT P2, [R4+URZ+0x15000], R3 ;  /* 0x01500003040075a7 */ /* 0x0002a6000804017f */
[----:B--2---:R-:W-:Y:S05]  /*9420*/  @!P2 NANOSLEEP.SYNCS 0x989680 ;  /* 0x009896800000a95d */ /* 0x004fea0003900000 */
[----:B------:R-:W2:Y:S02]  /*9430*/  @!P2 SYNCS.PHASECHK.TRANS64 P2, [R4+URZ+0x15000], R3 ;  /* 0x015000030400a5a7 */ /* 0x000ea4000804007f */
[----:B--2---:R-:W-:Y:S05]  /*9440*/  @!P2 BRA `(.L_x_37) ;  /* 0xfffffffc00eca947 */ /* 0x004fea000383ffff */
[----:B------:R-:W-:Y:S05]  /*9450*/  BRA `(.L_x_108) ;  /* 0xffffffb000387947 */ /* 0x000fea000383ffff */
.L_x_41:
[----:B-1----:R-:W-:-:S04]  /*9460*/  MOV R11, UR7 ;  /* 0x00000007000b7c02 */ /* 0x002fc80008000f00 */
[----:B------:R1:W2:Y:S03]  /*9470*/  SYNCS.PHASECHK.TRANS64.TRYWAIT P2, [R11+URZ+0x15000], R10 ;  /* 0x0150000a0b0075a7 */ /* 0x0002a6000804017f */
[----:B--2---:R-:W-:Y:S05]  /*9480*/  @!P2 NANOSLEEP.SYNCS 0x989680 ;  /* 0x009896800000a95d */ /* 0x004fea0003900000 */
[----:B------:R-:W2:Y:S02]  /*9490*/  @!P2 SYNCS.PHASECHK.TRANS64 P2, [R11+URZ+0x15000], R10 ;  /* 0x0150000a0b00a5a7 */ /* 0x000ea4000804007f */
[----:B--2---:R-:W-:Y:S05]  /*94a0*/  @!P2 BRA `(.L_x_41) ;  /* 0xfffffffc00eca947 */ /* 0x004fea000383ffff */
[----:B------:R-:W-:Y:S05]  /*94b0*/  BRA `(.L_x_40) ;  /* 0xffffffc800f47947 */ /* 0x000fea000383ffff */
.L_x_57:
[----:B-1----:R-:W-:-:S04]  /*94c0*/  MOV R3, UR32 ;  /* 0x0000002000037c02 */ /* 0x002fc80008000f00 */
[----:B------:R1:W2:Y:S03]  /*94d0*/  SYNCS.PHASECHK.TRANS64.TRYWAIT P0, [R3+URZ+0x8], R0 ;  /* 0x00000800030075a7 */ /* 0x0002a6000800017f */
[----:B--2---:R-:W-:Y:S05]  /*94e0*/  @!P0 NANOSLEEP.SYNCS 0x989680 ;  /* 0x009896800000895d */ /* 0x004fea0003900000 */
[----:B------:R-:W2:Y:S02]  /*94f0*/  @!P0 SYNCS.PHASECHK.TRANS64 P0, [R3+URZ+0x8], R0 ;  /* 0x00000800030085a7 */ /* 0x000ea4000800007f */
[----:B--2---:R-:W-:Y:S05]  /*9500*/  @!P0 BRA `(.L_x_57) ;  /* 0xfffffffc00ec8947 */ /* 0x004fea000383ffff */
[----:B------:R-:W-:Y:S05]  /*9510*/  BRA `(.L_x_109) ;  /* 0xffffffd4004c7947 */ /* 0x000fea000383ffff */
.L_x_73:
[----:B-1----:R1:W2:Y:S02]  /*9520*/  SYNCS.PHASECHK.TRANS64.TRYWAIT P0, [R4+URZ+0x15060], R3 ;  /* 0x01506003040075a7 */ /* 0x0022a4000800017f */
[----:B--2---:R-:W-:Y:S05]  /*9530*/  @!P0 NANOSLEEP.SYNCS 0x989680 ;  /* 0x009896800000895d */ /* 0x004fea0003900000 */
[----:B------:R-:W2:Y:S02]  /*9540*/  @!P0 SYNCS.PHASECHK.TRANS64 P0, [R4+URZ+0x15060], R3 ;  /* 0x01506003040085a7 */ /* 0x000ea4000800007f */
[----:B--2---:R-:W-:Y:S05]  /*9550*/  @!P0 BRA `(.L_x_73) ;  /* 0xfffffffc00f08947 */ /* 0x004fea000383ffff */
[----:B------:R-:W-:Y:S05]  /*9560*/  BRA `(.L_x_110) ;  /* 0xffffffe800207947 */ /* 0x000fea000383ffff */
.L_x_78:
[----:B-1----:R1:W2:Y:S02]  /*9570*/  SYNCS.PHASECHK.TRANS64.TRYWAIT P0, [R2+URZ+0x15028], R5 ;  /* 0x01502805020075a7 */ /* 0x0022a4000800017f */
[----:B--2---:R-:W-:Y:S05]  /*9580*/  @!P0 NANOSLEEP.SYNCS 0x989680 ;  /* 0x009896800000895d */ /* 0x004fea0003900000 */
[----:B------:R-:W2:Y:S02]  /*9590*/  @!P0 SYNCS.PHASECHK.TRANS64 P0, [R2+URZ+0x15028], R5 ;  /* 0x01502805020085a7 */ /* 0x000ea4000800007f */
[----:B--2---:R-:W-:Y:S05]  /*95a0*/  @!P0 BRA `(.L_x_78) ;  /* 0xfffffffc00f08947 */ /* 0x004fea000383ffff */
[----:B------:R-:W-:Y:S05]  /*95b0*/  BRA `(.L_x_111) ;  /* 0xffffffe800d07947 */ /* 0x000fea000383ffff */
.L_x_83:
[----:B-1----:R1:W2:Y:S02]  /*95c0*/  SYNCS.PHASECHK.TRANS64.TRYWAIT P0, [R4+URZ+0x15060], R5 ;  /* 0x01506005040075a7 */ /* 0x0022a4000800017f */
[----:B--2---:R-:W-:Y:S05]  /*95d0*/  @!P0 NANOSLEEP.SYNCS 0x989680 ;  /* 0x009896800000895d */ /* 0x004fea0003900000 */
[----:B------:R-:W2:Y:S02]  /*95e0*/  @!P0 SYNCS.PHASECHK.TRANS64 P0, [R4+URZ+0x15060], R5 ;  /* 0x01506005040085a7 */ /* 0x000ea4000800007f */
[----:B--2---:R-:W-:Y:S05]  /*95f0*/  @!P0 BRA `(.L_x_83) ;  /* 0xfffffffc00f08947 */ /* 0x004fea000383ffff */
[----:B------:R-:W-:Y:S05]  /*9600*/  BRA `(.L_x_112) ;  /* 0xffffffec00847947 */ /* 0x000fea000383ffff */
.L_x_88:
[----:B-1----:R1:W2:Y:S02]  /*9610*/  SYNCS.PHASECHK.TRANS64.TRYWAIT P0, [R3+URZ+0x15028], R4 ;  /* 0x01502804030075a7 */ /* 0x0022a4000800017f */
[----:B--2---:R-:W-:Y:S05]  /*9620*/  @!P0 NANOSLEEP.SYNCS 0x989680 ;  /* 0x009896800000895d */ /* 0x004fea0003900000 */
[----:B------:R-:W2:Y:S02]  /*9630*/  @!P0 SYNCS.PHASECHK.TRANS64 P0, [R3+URZ+0x15028], R4 ;  /* 0x01502804030085a7 */ /* 0x000ea4000800007f */
[----:B--2---:R-:W-:Y:S05]  /*9640*/  @!P0 BRA `(.L_x_88) ;  /* 0xfffffffc00f08947 */ /* 0x004fea000383ffff */
[----:B------:R-:W-:Y:S05]  /*9650*/  BRA `(.L_x_113) ;  /* 0xfffffff000447947 */ /* 0x000fea000383ffff */
.L_x_94:
[----:B-1----:R1:W2:Y:S02]  /*9660*/  SYNCS.PHASECHK.TRANS64.TRYWAIT P4, [R7+URZ+0x15028], R4 ;  /* 0x01502804070075a7 */ /* 0x0022a4000808017f */
[----:B--2---:R-:W-:Y:S05]  /*9670*/  @!P4 NANOSLEEP.SYNCS 0x989680 ;  /* 0x009896800000c95d */ /* 0x004fea0003900000 */
[----:B------:R-:W2:Y:S02]  /*9680*/  @!P4 SYNCS.PHASECHK.TRANS64 P4, [R7+URZ+0x15028], R4 ;  /* 0x015028040700c5a7 */ /* 0x000ea4000808007f */
[----:B--2---:R-:W-:Y:S05]  /*9690*/  @!P4 BRA `(.L_x_94) ;  /* 0xfffffffc00f0c947 */ /* 0x004fea000383ffff */
[----:B------:R-:W-:Y:S05]  /*96a0*/  BRA `(.L_x_114) ;  /* 0xfffffff4002c7947 */ /* 0x000fea000383ffff */
.L_x_99:
[----:B-1----:R1:W2:Y:S02]  /*96b0*/  SYNCS.PHASECHK.TRANS64.TRYWAIT P4, [R4+URZ+0x15028], R7 ;  /* 0x01502807040075a7 */ /* 0x0022a4000808017f */
[----:B--2---:R-:W-:Y:S05]  /*96c0*/  @!P4 NANOSLEEP.SYNCS 0x989680 ;  /* 0x009896800000c95d */ /* 0x004fea0003900000 */
[----:B------:R-:W2:Y:S02]  /*96d0*/  @!P4 SYNCS.PHASECHK.TRANS64 P4, [R4+URZ+0x15028], R7 ;  /* 0x015028070400c5a7 */ /* 0x000ea4000808007f */
[----:B--2---:R-:W-:Y:S05]  /*96e0*/  @!P4 BRA `(.L_x_99) ;  /* 0xfffffffc00f0c947 */ /* 0x004fea000383ffff */
[----:B------:R-:W-:Y:S05]  /*96f0*/  BRA `(.L_x_115) ;  /* 0xfffffff400ec7947 */ /* 0x000fea000383ffff */
        .weak           $__internal_0_$__cuda_sm20_rcp_rn_f32_slowpath
        .type           $__internal_0_$__cuda_sm20_rcp_rn_f32_slowpath,@function
        .size           $__internal_0_$__cuda_sm20_rcp_rn_f32_slowpath,(.L_x_121 - $__internal_0_$__cuda_sm20_rcp_rn_f32_slowpath)
$__internal_0_$__cuda_sm20_rcp_rn_f32_slowpath:
[----:B------:R-:W-:Y:S01]  /*9700*/  IMAD.SHL.U32 R0, R2, 0x2, RZ ;  /* 0x0000000202007824 */ /* 0x000fe200078e00ff */
[----:B------:R-:W-:Y:S04]  /*9710*/  BSSY B2, `(.L_x_116) ;  /* 0x0000030000027945 */ /* 0x000fe80003800000 */
[----:B------:R-:W-:-:S04]  /*9720*/  SHF.R.U32.HI R18, RZ, 0x18, R0 ;  /* 0x00000018ff127819 */ /* 0x000fc80000011600 */
[----:B------:R-:W-:-:S13]  /*9730*/  ISETP.NE.U32.AND P0, PT, R18, RZ, PT ;  /* 0x000000ff1200720c */ /* 0x000fda0003f05070 */
[----:B------:R-:W-:Y:S05]  /*9740*/  @P0 BRA `(.L_x_117) ;  /* 0x0000000000280947 */ /* 0x000fea0003800000 */
[----:B------:R-:W-:-:S04]  /*9750*/  SHF.L.U32 R0, R2, 0x1, RZ ;  /* 0x0000000102007819 */ /* 0x000fc800000006ff */
[----:B------:R-:W-:-:S13]  /*9760*/  ISETP.NE.AND P0, PT, R0, RZ, PT ;  /* 0x000000ff0000720c */ /* 0x000fda0003f05270 */
[----:B------:R-:W-:Y:S01]  /*9770*/  @P0 FFMA R8, R2, 1.84467440737095516160e+19, RZ ;  /* 0x5f80000002080823 */ /* 0x000fe200000000ff */
[----:B------:R-:W-:Y:S08]  /*9780*/  @!P0 MUFU.RCP R3, R2 ;  /* 0x0000000200038308 */ /* 0x000ff00000001000 */
[----:B------:R-:W1:Y:S02]  /*9790*/  @P0 MUFU.RCP R13, R8 ;  /* 0x00000008000d0308 */ /* 0x000e640000001000 */
[----:B-1----:R-:W-:-:S04]  /*97a0*/  @P0 FFMA R0, R8, R13, -1 ;  /* 0xbf80000008000423 */ /* 0x002fc8000000000d */
[----:B------:R-:W-:-:S04]  /*97b0*/  @P0 FADD.FTZ R0, -R0, -RZ ;  /* 0x800000ff00000221 */ /* 0x000fc80000010100 */
[----:B------:R-:W-:-:S04]  /*97c0*/  @P0 FFMA R0, R13, R0, R13 ;  /* 0x000000000d000223 */ /* 0x000fc8000000000d */
[----:B------:R-:W-:Y:S01]  /*97d0*/  @P0 FFMA R3, R0, 1.84467440737095516160e+19, RZ ;  /* 0x5f80000000030823 */ /* 0x000fe200000000ff */
[----:B------:R-:W-:Y:S06]  /*97e0*/  BRA `(.L_x_118) ;  /* 0x0000000000887947 */ /* 0x000fec0003800000 */
.L_x_117:
[----:B------:R-:W-:-:S04]  /*97f0*/  IADD3 R19, R18, -0xfd, RZ ;  /* 0xffffff0312137810 */ /* 0x000fc80007ffe0ff */
[----:B------:R-:W-:-:S13]  /*9800*/  ISETP.GT.U32.AND P0, PT, R19, 0x1, PT ;  /* 0x000000011300780c */ /* 0x000fda0003f04070 */
[----:B------:R-:W-:Y:S05]  /*9810*/  @P0 BRA `(.L_x_119) ;  /* 0x0000000000780947 */ /* 0x000fea0003800000 */
[----:B------:R-:W-:Y:S01]  /*9820*/  LOP3.LUT R0, R2, 0x7fffff, RZ, 0xc0, !PT ;  /* 0x007fffff02007812 */ /* 0x000fe200078ec0ff */
[----:B------:R-:W-:-:S03]  /*9830*/  IMAD.MOV.U32 R14, RZ, RZ, 0x3 ;  /* 0x00000003ff0e7424 */ /* 0x000fc600078e00ff */
[----:B------:R-:W-:Y:S02]  /*9840*/  LOP3.LUT R0, R0, 0x3f800000, RZ, 0xfc, !PT ;  /* 0x3f80000000007812 */ /* 0x000fe400078efcff */
[----:B------:R-:W-:Y:S02]  /*9850*/  SHF.L.U32 R14, R14, R19, RZ ;  /* 0x000000130e0e7219 */ /* 0x000fe400000006ff */
[----:B------:R-:W1:Y:S02]  /*9860*/  MUFU.RCP R3, R0 ;  /* 0x0000000000037308 */ /* 0x000e640000001000 */
[----:B-1----:R-:W-:-:S04]  /*9870*/  FFMA R8, R0, R3, -1 ;  /* 0xbf80000000087423 */ /* 0x002fc80000000003 */
[----:B------:R-:W-:-:S04]  /*9880*/  FADD.FTZ R8, -R8, -RZ ;  /* 0x800000ff08087221 */ /* 0x000fc80000010100 */
[CCC-:B------:R-:W-:Y:S01]  /*9890*/  FFMA.RM R12, R3.reuse, R8.reuse, R3.reuse ;  /* 0x00000008030c7223 */ /* 0x1c0fe20000004003 */
[----:B------:R-:W-:-:S04]  /*98a0*/  FFMA.RP R13, R3, R8, R3 ;  /* 0x00000008030d7223 */ /* 0x000fc80000008003 */
[C---:B------:R-:W-:Y:S02]  /*98b0*/  LOP3.LUT R3, R12.reuse, 0x7fffff, RZ, 0xc0, !PT ;  /* 0x007fffff0c037812 */ /* 0x040fe400078ec0ff */
[----:B------:R-:W-:Y:S02]  /*98c0*/  FSETP.NEU.FTZ.AND P0, PT, R12, R13, PT ;  /* 0x0000000d0c00720b */ /* 0x000fe40003f1d000 */
[----:B------:R-:W-:Y:S02]  /*98d0*/  LOP3.LUT R3, R3, 0x800000, RZ, 0xfc, !PT ;  /* 0x0080000003037812 */ /* 0x000fe400078efcff */
[----:B------:R-:W-:Y:S02]  /*98e0*/  SEL R8, RZ, 0xffffffff, !P0 ;  /* 0xffffffffff087807 */ /* 0x000fe40004000000 */
[----:B------:R-:W-:Y:S02]  /*98f0*/  LOP3.LUT R14, R14, R3, RZ, 0xc0, !PT ;  /* 0x000000030e0e7212 */ /* 0x000fe400078ec0ff */
[----:B------:R-:W-:-:S02]  /*9900*/  IADD3 R8, -R8, RZ, RZ ;  /* 0x000000ff08087210 */ /* 0x000fc40007ffe1ff */
[-C--:B------:R-:W-:Y:S02]  /*9910*/  SHF.R.U32.HI R14, RZ, R19.reuse, R14 ;  /* 0x00000013ff0e7219 */ /* 0x080fe4000001160e */
[----:B------:R-:W-:Y:S02]  /*9920*/  LOP3.LUT P1, RZ, R8, R19, R3, 0xf8, !PT ;  /* 0x0000001308ff7212 */ /* 0x000fe4000782f803 */
[C---:B------:R-:W-:Y:S02]  /*9930*/  LOP3.LUT P0, RZ, R14.reuse, 0x1, RZ, 0xc0, !PT ;  /* 0x000000010eff7812 */ /* 0x040fe4000780c0ff */
[----:B------:R-:W-:-:S04]  /*9940*/  LOP3.LUT P2, RZ, R14, 0x2, RZ, 0xc0, !PT ;  /* 0x000000020eff7812 */ /* 0x000fc8000784c0ff */
[----:B------:R-:W-:Y:S02]  /*9950*/  PLOP3.LUT P0, PT, P0, P1, P2, 0xe0, 0x0 ;  /* 0x000000000000781c */ /* 0x000fe40000703c20 */
[----:B------:R-:W-:Y:S02]  /*9960*/  LOP3.LUT P1, RZ, R2, 0x7fffff, RZ, 0xc0, !PT ;  /* 0x007fffff02ff7812 */ /* 0x000fe4000782c0ff */
[----:B------:R-:W-:-:S04]  /*9970*/  SEL R0, RZ, 0x1, !P0 ;  /* 0x00000001ff007807 */ /* 0x000fc80004000000 */
[----:B------:R-:W-:-:S04]  /*9980*/  IADD3 R0, -R0, RZ, RZ ;  /* 0x000000ff00007210 */ /* 0x000fc80007ffe1ff */
[----:B------:R-:W-:Y:S01]  /*9990*/  ISETP.GE.AND P0, PT, R0, RZ, PT ;  /* 0x000000ff0000720c */ /* 0x000fe20003f06270 */
[----:B------:R-:W-:-:S05]  /*99a0*/  VIADD R0, R18, 0xffffff04 ;  /* 0xffffff0412007836 */ /* 0x000fca0000000000 */
[----:B------:R-:W-:-:S07]  /*99b0*/  SHF.R.U32.HI R3, RZ, R0, R3 ;  /* 0x00000000ff037219 */ /* 0x000fce0000011603 */
[----:B------:R-:W-:-:S04]  /*99c0*/  @!P0 IADD3 R3, R3, 0x1, RZ ;  /* 0x0000000103038810 */ /* 0x000fc80007ffe0ff */
[----:B------:R-:W-:-:S04]  /*99d0*/  @!P1 SHF.L.U32 R3, R3, 0x1, RZ ;  /* 0x0000000103039819 */ /* 0x000fc800000006ff */
[----:B------:R-:W-:Y:S01]  /*99e0*/  LOP3.LUT R3, R3, 0x80000000, R2, 0xf8, !PT ;  /* 0x8000000003037812 */ /* 0x000fe200078ef802 */
[----:B------:R-:W-:Y:S06]  /*99f0*/  BRA `(.L_x_118) ;  /* 0x0000000000047947 */ /* 0x000fec0003800000 */
.L_x_119:
[----:B------:R1:W2:Y:S02]  /*9a00*/  MUFU.RCP R3, R2 ;  /* 0x0000000200037308 */ /* 0x0002a40000001000 */
.L_x_118:
[----:B------:R-:W-:Y:S05]  /*9a10*/  BSYNC B2 ;  /* 0x0000000000027941 */ /* 0x000fea0003800000 */
.L_x_116:
[----:B--2---:R-:W-:Y:S01]  /*9a20*/  IMAD.MOV.U32 R0, RZ, RZ, R3 ;  /* 0x000000ffff007224 */ /* 0x004fe200078e0003 */
[----:B-1----:R-:W-:Y:S02]  /*9a30*/  MOV R2, R15 ;  /* 0x0000000f00027202 */ /* 0x002fe40000000f00 */
[----:B------:R-:W-:-:S04]  /*9a40*/  MOV R3, 0x0 ;  /* 0x0000000000037802 */ /* 0x000fc80000000f00 */
[----:B------:R-:W-:Y:S05]  /*9a50*/  RET.REL.NODEC R2 `(_ZN7cutlass13device_kernelINS_4fmha6kernel28FmhaKernelTmaWarpSpecializedINS1_10collective30FmhaMainloopTmaWarpSpecializedINS_10bfloat16_tEffN4cute5tupleIJNS7_1CILi128EEENS9_ILi64EEENS9_ILi96EEEEEENS8_IJiNS9_ILi1EEENS8_IJiiEEEEEESG_SG_NS4_12CausalFusionEJEEENS4_15FmhaFwdEpilogueIS6_fNS8_IJSB_SC_SB_EEEEENS2_23IndividualTileSchedulerEJEEEEEvNT_6ParamsE) ;  /* 0xffffff6402687950 */ /* 0x000fea0003c3ffff */
.L_x_120:
[----:B------:R-:W-:-:S00]  /*9a60*/  BRA `(.L_x_120) ;  /* 0xfffffffc00fc7947 */ /* 0x000fc0000383ffff */
[----:B------:R-:W-:-:S00]  /*9a70*/  NOP ;  /* 0x0000000000007918 */ /* 0x000fc00000000000 */
        /* <DEDUP_REMOVED lines=8> */
.L_x_121:


//--------------------- .nv.global.init           --------------------------
	.section	.nv.global.init,"aw",@progbits
.nv.global.init:
	.type		$str$24,@object
	.size		$str$24,($str$25 - $str$24)
$str$24:
        /*0000*/ 	.byte	0x28, 0x61, 0x64, 0x64, 0x72, 0x65, 0x73, 0x73, 0x20, 0x26, 0x20, 0x6d, 0x61, 0x73, 0x6b, 0x29
        /*0010*/ 	.byte	0x20, 0x3d, 0x3d, 0x20, 0x30, 0x00
	.type		$str$25,@object
	.size		$str$25,(__unnamed_1 - $str$25)
$str$25:
        /*0016*/ 	.byte	0x2f, 0x74, 0x6d, 0x70, 0x2f, 0x63, 0x75, 0x74, 0x6c, 0x61, 0x73, 0x73, 0x5f, 0x73, 0x77, 0x65
        /*0026*/ 	.byte	0x65, 0x70, 0x5f, 0x73, 0x72, 0x63, 0x2f, 0x69, 0x6e, 0x63, 0x6c, 0x75, 0x64, 0x65, 0x2f, 0x63
        /*0036*/ 	.byte	0x75, 0x74, 0x65, 0x2f, 0x70, 0x6f, 0x69, 0x6e, 0x74, 0x65, 0x72, 0x5f, 0x66, 0x6c, 0x61, 0x67
        /*0046*/ 	.byte	0x67, 0x65, 0x64, 0x2e, 0x68, 0x70, 0x70, 0x00
	.type		__unnamed_1,@object
	.size		__unnamed_1,(__unnamed_2 - __unnamed_1)
__unnamed_1:
        /*004e*/ 	.byte	0x61, 0x75, 0x74, 0x6f, 0x20, 0x63, 0x75, 0x74, 0x65, 0x3a, 0x3a, 0x61, 0x73, 0x5f, 0x70, 0x6f
        /* <DEDUP_REMOVED lines=27> */
        /*020e*/ 	.byte	0x32, 0x30, 0x34, 0x38, 0x3e, 0x3e, 0x3e, 0x3e, 0x3e, 0x5d, 0x00
	.type		__unnamed_2,@object
	.size		__unnamed_2,(.L_1 - __unnamed_2)
__unnamed_2:
        /* <DEDUP_REMOVED lines=29> */
.L_1:


//--------------------- .nv.shared._ZN7cutlass13device_kernelINS_4fmha6kernel28FmhaKernelTmaWarpSpecializedINS1_10collective30FmhaMainloopTmaWarpSpecializedINS_10bfloat16_tEffN4cute5tupleIJNS7_1CILi128EEENS9_ILi64EEENS9_ILi96EEEEEENS8_IJiNS9_ILi1EEENS8_IJiiEEEEEESG_SG_NS4_12CausalFusionEJEEENS4_15FmhaFwdEpilogueIS6_fNS8_IJSB_SC_SB_EEEEENS2_23IndividualTileSchedulerEJEEEEEvNT_6ParamsE --------------------------
	.section	.nv.shared._ZN7cutlass13device_kernelINS_4fmha6kernel28FmhaKernelTmaWarpSpecializedINS1_10collective30FmhaMainloopTmaWarpSpecializedINS_10bfloat16_tEffN4cute5tupleIJNS7_1CILi128EEENS9_ILi64EEENS9_ILi96EEEEEENS8_IJiNS9_ILi1EEENS8_IJiiEEEEEESG_SG_NS4_12CausalFusionEJEEENS4_15FmhaFwdEpilogueIS6_fNS8_IJSB_SC_SB_EEEEENS2_23IndividualTileSchedulerEJEEEEEvNT_6ParamsE,"aw",@nobits
	.sectionflags	@""
	.align	16
	.zero		1024


//--------------------- .nv.shared.reserved.0     --------------------------
	.section	.nv.shared.reserved.0,"aw",@nobits
	.weak		__nv_reservedSMEM_offset_0_alias
	.size		__nv_reservedSMEM_offset_0_alias, 0, 0
	.other		__nv_reservedSMEM_offset_0_alias,@"STO_CUDA_RESERVED_SHARED STV_DEFAULT"
__nv_reservedSMEM_offset_0_alias:
	.zero		0


//--------------------- .nv.global                --------------------------
	.section	.nv.global,"aw",@nobits
.nv.global:
	.type		_ZN39_INTERNAL_f84b53d2_4_k_cu_34bbc076_27234cute1_E,@object
	.size		_ZN39_INTERNAL_f84b53d2_4_k_cu_34bbc076_27234cute1_E,(_ZN39_INTERNAL_f84b53d2_4_k_cu_34bbc076_27234cuda3std3__45__cpo6cbeginE - _ZN39_INTERNAL_f84b53d2_4_k_cu_34bbc076_27234cute1_E)
_ZN39_INTERNAL_f84b53d2_4_k_cu_34bbc076_27234cute1_E:
	.zero		1
	.type		_ZN39_INTERNAL_f84b53d2_4_k_cu_34bbc076_27234cuda3std3__45__cpo6cbeginE,@object
	.size		_ZN39_INTERNAL_f84b53d2_4_k_cu_34bbc076_27234cuda3std3__45__cpo6cbeginE,(_ZN39_INTERNAL_f84b53d2_4_k_cu_34bbc076_27234cuda3std3__48in_placeE - _ZN39_INTERNAL_f84b53d2_4_k_cu_34bbc076_27234cuda3std3__45__cpo6cbeginE)
_ZN39_INTERNAL_f84b53d2_4_k_cu_34bbc076_27234cuda3std3__45__cpo6cbeginE:
	.zero		1
	.type		_ZN39_INTERNAL_f84b53d2_4_k_cu_34bbc076_27234cuda3std3__48in_placeE,@object
	.size		_ZN39_INTERNAL_f84b53d2_4_k_cu_34bbc076_27234cuda3std3__48in_placeE,(_ZN39_INTERNAL_f84b53d2_4_k_cu_34bbc076_27234cuda3std6ranges3__45__cpo9iter_moveE - _ZN39_INTERNAL_f84b53d2_4_k_cu_34bbc076_27234cuda3std3__48in_placeE)
_ZN39_INTERNAL_f84b53d2_4_k_cu_34bbc076_27234cuda3std3__48in_placeE:
	.zero		1
	.type		_ZN39_INTERNAL_f84b53d2_4_k_cu_34bbc076_27234cuda3std6ranges3__45__cpo9iter_moveE,@object
	.size		_ZN39_INTERNAL_f84b53d2_4_k_cu_34bbc076_27234cuda3std6ranges3__45__cpo9iter_moveE,(_ZN39_INTERNAL_f84b53d2_4_k_cu_34bbc076_27234cuda3std3__45__cpo5beginE - _ZN39_INTERNAL_f84b53d2_4_k_cu_34bbc076_27234cuda3std6ranges3__45__cpo9iter_moveE)
_ZN39_INTERNAL_f84b53d2_4_k_cu_34bbc076_27234cuda3std6ranges3__45__cpo9iter_moveE:
	.zero		1
	.type		_ZN39_INTERNAL_f84b53d2_4_k_cu_34bbc076_27234cuda3std3__45__cpo5beginE,@object
	.size		_ZN39_INTERNAL_f84b53d2_4_k_cu_34bbc076_27234cuda3std3__45__cpo5beginE,(_ZN39_INTERNAL_f84b53d2_4_k_cu_34bbc076_27234cuda3std3__441_GLOBAL__N__f84b53d2_4_k_cu_34bbc076_27236ignoreE - _ZN39_INTERNAL_f84b53d2_4_k_cu_34bbc076_27234cuda3std3__45__cpo5beginE)
_ZN39_INTERNAL_f84b53d2_4_k_cu_34bbc076_27234cuda3std3__45__cpo5beginE:
	.zero		1
	.type		_ZN39_INTERNAL_f84b53d2_4_k_cu_34bbc076_27234cuda3std3__441_GLOBAL__N__f84b53d2_4_k_cu_34bbc076_27236ignoreE,@object
	.size		_ZN39_INTERNAL_f84b53d2_4_k_cu_34bbc076_27234cuda3std3__441_GLOBAL__N__f84b53d2_4_k_cu_34bbc076_27236ignoreE,(_ZN39_INTERNAL_f84b53d2_4_k_cu_34bbc076_27234cute7productE - _ZN39_INTERNAL_f84b53d2_4_k_cu_34bbc076_27234cuda3std3__441_GLOBAL__N__f84b53d2_4_k_cu_34bbc076_27236ignoreE)
_ZN39_INTERNAL_f84b53d2_4_k_cu_34bbc076_27234cuda3std3__441_GLOBAL__N__f84b53d2_4_k_cu_34bbc076_27236ignoreE:
	.zero		1
	.type		_ZN39_INTERNAL_f84b53d2_4_k_cu_34bbc076_27234cute7productE,@object
	.size		_ZN39_INTERNAL_f84b53d2_4_k_cu_34bbc076_27234cute7productE,(_ZN39_INTERNAL_f84b53d2_4_k_cu_34bbc076_27234cuda3std3__45__cpo3endE - _ZN39_INTERNAL_f84b53d2_4_k_cu_34bbc076_27234cute7productE)
_ZN39_INTERNAL_f84b53d2_4_k_cu_34bbc076_27234cute7productE:
	.zero		1
	.type		_ZN39_INTERNAL_f84b53d2_4_k_cu_34bbc076_27234cuda3std3__45__cpo3endE,@object
	.size		_ZN39_INTERNAL_f84b53d2_4_k_cu_34bbc076_27234cuda3std3__45__cpo3endE,(_ZN39_INTERNAL_f84b53d2_4_k_cu_34bbc076_27234cuda3std3__419piecewise_constructE - _ZN39_INTERNAL_f84b53d2_4_k_cu_34bbc076_27234cuda3std3__45__cpo3endE)
_ZN39_INTERNAL_f84b53d2_4_k_cu_34bbc076_27234cuda3std3__45__cpo3endE:
	.zero		1
	.type		_ZN39_INTERNAL_f84b53d2_4_k_cu_34bbc076_27234cuda3std3__419piecewise_constructE,@object
	.size		_ZN39_INTERNAL_f84b53d2_4_k_cu_34bbc076_27234cuda3std3__419piecewise_constructE,(_ZN39_INTERNAL_f84b53d2_4_k_cu_34bbc076_27234cuda3std3__45__cpo4cendE - _ZN39_INTERNAL_f84b53d2_4_k_cu_34bbc076_27234cuda3std3__419piecewise_constructE)
_ZN39_INTERNAL_f84b53d2_4_k_cu_34bbc076_27234cuda3std3__419piecewise_constructE:
	.zero		1
	.type		_ZN39_INTERNAL_f84b53d2_4_k_cu_34bbc076_27234cuda3std3__45__cpo4cendE,@object
	.size		_ZN39_INTERNAL_f84b53d2_4_k_cu_34bbc076_27234cuda3std3__45__cpo4cendE,(_ZN39_INTERNAL_f84b53d2_4_k_cu_34bbc076_27234cuda3std6ranges3__45__cpo4swapE - _ZN39_INTERNAL_f84b53d2_4_k_cu_34bbc076_27234cuda3std3__45__cpo4cendE)
_ZN39_INTERNAL_f84b53d2_4_k_cu_34bbc076_27234cuda3std3__45__cpo4cendE:
	.zero		1
	.type		_ZN39_INTERNAL_f84b53d2_4_k_cu_34bbc076_27234cuda3std6ranges3__45__cpo4swapE,@object
	.size		_ZN39_INTERNAL_f84b53d2_4_k_cu_34bbc076_27234cuda3std6ranges3__45__cpo4swapE,(.L_9 - _ZN39_INTERNAL_f84b53d2_4_k_cu_34bbc076_27234cuda3std6ranges3__45__cpo4swapE)
_ZN39_INTERNAL_f84b53d2_4_k_cu_34bbc076_27234cuda3std6ranges3__45__cpo4swapE:
	.zero		1
.L_9:


//--------------------- .nv.constant0._ZN7cutlass13device_kernelINS_4fmha6kernel28FmhaKernelTmaWarpSpecializedINS1_10collective30FmhaMainloopTmaWarpSpecializedINS_10bfloat16_tEffN4cute5tupleIJNS7_1CILi128EEENS9_ILi64EEENS9_ILi96EEEEEENS8_IJiNS9_ILi1EEENS8_IJiiEEEEEESG_SG_NS4_12CausalFusionEJEEENS4_15FmhaFwdEpilogueIS6_fNS8_IJSB_SC_SB_EEEEENS2_23IndividualTileSchedulerEJEEEEEvNT_6ParamsE --------------------------
	.section	.nv.constant0._ZN7cutlass13device_kernelINS_4fmha6kernel28FmhaKernelTmaWarpSpecializedINS1_10collective30FmhaMainloopTmaWarpSpecializedINS_10bfloat16_tEffN4cute5tupleIJNS7_1CILi128EEENS9_ILi64EEENS9_ILi96EEEEEENS8_IJiNS9_ILi1EEENS8_IJiiEEEEEESG_SG_NS4_12CausalFusionEJEEENS4_15FmhaFwdEpilogueIS6_fNS8_IJSB_SC_SB_EEEEENS2_23IndividualTileSchedulerEJEEEEEvNT_6ParamsE,"a",@progbits
	.sectionflags	@""
	.align	4
.nv.constant0._ZN7cutlass13device_kernelINS_4fmha6kernel28FmhaKernelTmaWarpSpecializedINS1_10collective30FmhaMainloopTmaWarpSpecializedINS_10bfloat16_tEffN4cute5tupleIJNS7_1CILi128EEENS9_ILi64EEENS9_ILi96EEEEEENS8_IJiNS9_ILi1EEENS8_IJiiEEEEEESG_SG_NS4_12CausalFusionEJEEENS4_15FmhaFwdEpilogueIS6_fNS8_IJSB_SC_SB_EEEEENS2_23IndividualTileSchedulerEJEEEEEvNT_6ParamsE:
	.zero		2688


//--------------------- SYMBOLS --------------------------

	.type		.nv.reservedSmem.offset0,@object
	.size		.nv.reservedSmem.offset0,0x4
	.type		__assertfail,@function
